// auto-generated by cutlass_sweep.fmha — config: {"arch": "sm_90", "direction": "fwd", "dtype": "fp16", "head_dim": 64, "mask": "none", "schedule": "cooperative", "tile_kv": 128, "tile_q": 128}
#include "cutlass/cutlass.h"
#include "cute/tensor.hpp"
#include "cutlass/device_kernel.h"
#include "cutlass/kernel_hardware_info.h"
#include "88_hopper_fmha/collective/fmha_fusion.hpp"
#include "88_hopper_fmha/kernel/fmha_kernel_builder.hpp"

using namespace cute;
using Element = cutlass::half_t;
using TileShape = Shape<_128, _128, _64>;
using StrideQ = cute::tuple<int, _1, cute::tuple<int, int>>;
using StrideK = cute::tuple<int, _1, cute::tuple<int, int>>;
using StrideV = cute::tuple<int, cute::_1, cute::tuple<int, int>>;

using Kernel = typename cutlass::fmha::kernel::FmhaBuilder<
    Element, float, float,
    TileShape, StrideQ, StrideK, StrideV,
    cutlass::fmha::collective::DefaultFusion,
    cutlass::gemm::KernelTmaWarpSpecializedCooperative
  >::Kernel;

auto* _anchor = &cutlass::device_kernel<Kernel>;


// ===== COMPILED SASS (sm_90a) =====

	.target	sm_90a

	.elftype	@"ET_EXEC"


//--------------------- .note.nv.tkinfo           --------------------------
	.section	.note.nv.tkinfo,"",@"SHT_NOTE"
	.sectionflags	@"SHF_NOTE_NV_TKINFO"
	.tkinfo
        /*0018*/ 	.word	0x00000002
        /*0030*/ 	.string	""
        /*0030*/ 	.string	"ptxas"
        /*0030*/ 	.string	"Cuda compilation tools, release 13.0, V13.0.88"
        /*0030*/ 	.string	"Build cuda_13.0.r13.0/compiler.36424714_0"
        /*0030*/ 	.string	"-arch sm_90a -m 64 "



//--------------------- .note.nv.cuinfo           --------------------------
	.section	.note.nv.cuinfo,"",@"SHT_NOTE"
	.sectionflags	@"SHF_NOTE_NV_CUINFO"
        /*0018*/ 	.short	0x0002
        /*001a*/ 	.short	0x005a
        /*001c*/ 	.short	0x0082
	.zero		2


//--------------------- .nv.info                  --------------------------
	.section	.nv.info,"",@"SHT_CUDA_INFO"
	.align	4


	//----- nvinfo : EIATTR_REGCOUNT
	.align		4
        /*0000*/ 	.byte	0x04, 0x2f
        /*0002*/ 	.short	(.L_15 - .L_14)
	.align		4
.L_14:
        /*0004*/ 	.word	index@(_ZN7cutlass13device_kernelINS_4fmha6kernel28FmhaKernelTmaWarpSpecializedINS1_10collective30FmhaMainloopTmaWarpSpecializedINS_6half_tEffN4cute5tupleIJNS7_1CILi128EEESA_NS9_ILi64EEEEEENS8_IJiNS9_ILi1EEENS8_IJiiEEEEEESF_SF_NS4_13DefaultFusionEJEEENS4_15FmhaFwdEpilogueIS6_fNS8_IJSB_SB_SA_EEEEENS2_23IndividualTileSchedulerEJEEEEEvNT_6ParamsE)
        /*0008*/ 	.word	0x000000a8


	//----- nvinfo : EIATTR_FRAME_SIZE
	.align		4
.L_15:
        /*000c*/ 	.byte	0x04, 0x11
        /*000e*/ 	.short	(.L_17 - .L_16)
	.align		4
.L_16:
        /*0010*/ 	.word	index@($__internal_0_$__cuda_sm20_rcp_rn_f32_slowpath)
        /*0014*/ 	.word	0x00000000


	//----- nvinfo : EIATTR_FRAME_SIZE
	.align		4
.L_17:
        /*0018*/ 	.byte	0x04, 0x11
        /*001a*/ 	.short	(.L_19 - .L_18)
	.align		4
.L_18:
        /*001c*/ 	.word	index@(_ZN7cutlass13device_kernelINS_4fmha6kernel28FmhaKernelTmaWarpSpecializedINS1_10collective30FmhaMainloopTmaWarpSpecializedINS_6half_tEffN4cute5tupleIJNS7_1CILi128EEESA_NS9_ILi64EEEEEENS8_IJiNS9_ILi1EEENS8_IJiiEEEEEESF_SF_NS4_13DefaultFusionEJEEENS4_15FmhaFwdEpilogueIS6_fNS8_IJSB_SB_SA_EEEEENS2_23IndividualTileSchedulerEJEEEEEvNT_6ParamsE)
        /*0020*/ 	.word	0x00000000


	//----- nvinfo : EIATTR_MIN_STACK_SIZE
	.align		4
.L_19:
        /*0024*/ 	.byte	0x04, 0x12
        /*0026*/ 	.short	(.L_21 - .L_20)
	.align		4
.L_20:
        /*0028*/ 	.word	index@(_ZN7cutlass13device_kernelINS_4fmha6kernel28FmhaKernelTmaWarpSpecializedINS1_10collective30FmhaMainloopTmaWarpSpecializedINS_6half_tEffN4cute5tupleIJNS7_1CILi128EEESA_NS9_ILi64EEEEEENS8_IJiNS9_ILi1EEENS8_IJiiEEEEEESF_SF_NS4_13DefaultFusionEJEEENS4_15FmhaFwdEpilogueIS6_fNS8_IJSB_SB_SA_EEEEENS2_23IndividualTileSchedulerEJEEEEEvNT_6ParamsE)
        /*002c*/ 	.word	0x00000000
.L_21:


//--------------------- .nv.compat                --------------------------
	.section	.nv.compat,"",@"SHT_CUDA_COMPAT_INFO"
	.align	4
        /*0000*/ 	.byte	0x02, 0x09, 0x01, 0x00, 0x02, 0x02, 0x04, 0x00, 0x02, 0x05, 0x05, 0x00, 0x03, 0x07, 0x01, 0x01
        /*0010*/ 	.byte	0x02, 0x03, 0x01, 0x00, 0x02, 0x06, 0x01, 0x00, 0x04, 0x0b, 0x08, 0x00, 0x00, 0x00, 0x00, 0x00
        /*0020*/ 	.byte	0x00, 0x00, 0x00, 0x00


//--------------------- .nv.info._ZN7cutlass13device_kernelINS_4fmha6kernel28FmhaKernelTmaWarpSpecializedINS1_10collective30FmhaMainloopTmaWarpSpecializedINS_6half_tEffN4cute5tupleIJNS7_1CILi128EEESA_NS9_ILi64EEEEEENS8_IJiNS9_ILi1EEENS8_IJiiEEEEEESF_SF_NS4_13DefaultFusionEJEEENS4_15FmhaFwdEpilogueIS6_fNS8_IJSB_SB_SA_EEEEENS2_23IndividualTileSchedulerEJEEEEEvNT_6ParamsE --------------------------
	.section	.nv.info._ZN7cutlass13device_kernelINS_4fmha6kernel28FmhaKernelTmaWarpSpecializedINS1_10collective30FmhaMainloopTmaWarpSpecializedINS_6half_tEffN4cute5tupleIJNS7_1CILi128EEESA_NS9_ILi64EEEEEENS8_IJiNS9_ILi1EEENS8_IJiiEEEEEESF_SF_NS4_13DefaultFusionEJEEENS4_15FmhaFwdEpilogueIS6_fNS8_IJSB_SB_SA_EEEEENS2_23IndividualTileSchedulerEJEEEEEvNT_6ParamsE,"",@"SHT_CUDA_INFO"
	.sectionflags	@""
	.align	4


	//----- nvinfo : EIATTR_CUDA_API_VERSION
	.align		4
        /*0000*/ 	.byte	0x04, 0x37
        /*0002*/ 	.short	(.L_23 - .L_22)
.L_22:
        /*0004*/ 	.word	0x00000082


	//----- nvinfo : EIATTR_KPARAM_INFO
	.align		4
.L_23:
        /*0008*/ 	.byte	0x04, 0x17
        /*000a*/ 	.short	(.L_25 - .L_24)
.L_24:
        /*000c*/ 	.word	0x00000000
        /*0010*/ 	.short	0x0000
        /*0012*/ 	.short	0x0070
        /*0014*/ 	.byte	0x00, 0xf0, 0x01, 0x20


	//----- nvinfo : EIATTR_SPARSE_MMA_MASK
	.align		4
.L_25:
        /*0018*/ 	.byte	0x03, 0x50
        /*001a*/ 	.short	0x0000


	//----- nvinfo : EIATTR_MAXREG_COUNT
	.align		4
        /*001c*/ 	.byte	0x03, 0x1b
        /*001e*/ 	.short	0x00a8


	//----- nvinfo : EIATTR_NUM_BARRIERS
	.align		4
        /*0020*/ 	.byte	0x02, 0x4c
        /*0022*/ 	.byte	0x02
	.zero		1


	//----- nvinfo : EIATTR_EXTERNS
	.align		4
        /*0024*/ 	.byte	0x04, 0x0f
        /*0026*/ 	.short	(.L_27 - .L_26)


	//   ....[0]....
	.align		4
.L_26:
        /*0028*/ 	.word	index@(__assertfail)


	//----- nvinfo : EIATTR_MERCURY_ISA_VERSION
	.align		4
.L_27:
        /*002c*/ 	.byte	0x03, 0x5f
        /*002e*/ 	.short	0x0101


	//----- nvinfo : EIATTR_INT_WARP_WIDE_INSTR_OFFSETS
	.align		4
        /*0030*/ 	.byte	0x04, 0x31
        /*0032*/ 	.short	(.L_29 - .L_28)


	//   ....[0]....
.L_28:
        /*0034*/ 	.word	0x000006f0


	//   ....[1]....
        /*0038*/ 	.word	0x00000700


	//   ....[2]....
        /*003c*/ 	.word	0x00000710


	//   ....[3]....
        /*0040*/ 	.word	0x00000720


	//   ....[4]....
        /*0044*/ 	.word	0x00000790


	//----- nvinfo : EIATTR_COOP_GROUP_MASK_REGIDS
	.align		4
.L_29:
        /*0048*/ 	.byte	0x04, 0x29
        /*004a*/ 	.short	(.L_31 - .L_30)


	//   ....[0]....
.L_30:
        /*004c*/ 	.word	0xffffffff


	//   ....[1]....
        /*0050*/ 	.word	0xffffffff


	//   ....[2]....
        /*0054*/ 	.word	0xffffffff


	//   ....[3]....
        /*0058*/ 	.word	0xffffffff


	//   ....[4]....
        /*005c*/ 	.word	0xffffffff


	//   ....[5]....
        /*0060*/ 	.word	0xffffffff


	//   ....[6]....
        /*0064*/ 	.word	0xffffffff


	//   ....[7]....
        /*0068*/ 	.word	0xffffffff


	//   ....[8]....
        /*006c*/ 	.word	0xffffffff


	//   ....[9]....
        /*0070*/ 	.word	0xffffffff


	//   ....[10]....
        /*0074*/ 	.word	0xffffffff


	//   ....[11]....
        /*0078*/ 	.word	0xffffffff


	//   ....[12]....
        /*007c*/ 	.word	0xffffffff


	//   ....[13]....
        /*0080*/ 	.word	0xffffffff


	//   ....[14]....
        /*0084*/ 	.word	0xffffffff


	//   ....[15]....
        /*0088*/ 	.word	0xffffffff


	//   ....[16]....
        /*008c*/ 	.word	0xffffffff


	//   ....[17]....
        /*0090*/ 	.word	0xffffffff


	//----- nvinfo : EIATTR_COOP_GROUP_INSTR_OFFSETS
	.align		4
.L_31:
        /*0094*/ 	.byte	0x04, 0x28
        /*0096*/ 	.short	(.L_33 - .L_32)


	//   ....[0]....
.L_32:
        /*0098*/ 	.word	0x00000050


	//   ....[1]....
        /*009c*/ 	.word	0x00000080


	//   ....[2]....
        /*00a0*/ 	.word	0x000001b0


	//   ....[3]....
        /*00a4*/ 	.word	0x00000370


	//   ....[4]....
        /*00a8*/ 	.word	0x00000530


	//   ....[5]....
        /*00ac*/ 	.word	0x00000690


	//   ....[6]....
        /*00b0*/ 	.word	0x00001270


	//   ....[7]....
        /*00b4*/ 	.word	0x00001290


	//   ....[8]....
        /*00b8*/ 	.word	0x00001ad0


	//   ....[9]....
        /*00bc*/ 	.word	0x00001be0


	//   ....[10]....
        /*00c0*/ 	.word	0x000037c0


	//   ....[11]....
        /*00c4*/ 	.word	0x000037f0


	//   ....[12]....
        /*00c8*/ 	.word	0x00003f70


	//   ....[13]....
        /*00cc*/ 	.word	0x00004090


	//   ....[14]....
        /*00d0*/ 	.word	0x00005c10


	//   ....[15]....
        /*00d4*/ 	.word	0x00005c40


	//   ....[16]....
        /*00d8*/ 	.word	0x00005c90


	//   ....[17]....
        /*00dc*/ 	.word	0x00005ca0


	//----- nvinfo : EIATTR_REG_RECONFIG
	.align		4
.L_33:
        /*00e0*/ 	.byte	0x01, 0x54
	.zero		2


	//----- nvinfo : EIATTR_SYSCALL_OFFSETS
	.align		4
        /*00e4*/ 	.byte	0x04, 0x46
        /*00e6*/ 	.short	(.L_35 - .L_34)


	//   ....[0]....
.L_34:
        /*00e8*/ 	.word	0x00006680


	//   ....[1]....
        /*00ec*/ 	.word	0x000067e0


	//----- nvinfo : EIATTR_MBARRIER_INSTR_OFFSETS
	.align		4
.L_35:
        /*00f0*/ 	.byte	0x04, 0x39
        /*00f2*/ 	.short	(.L_37 - .L_36)


	//   ....[0]....
.L_36:
        /*00f4*/ 	.word	0x00000320
        /*00f8*/ 	.word	0x000000ff
        /*00fc*/ 	.word	0x00018050
        /*0100*/ 	.short	0x0100
        /*0102*/ 	.byte	0x0b
	.zero		1


	//   ....[1]....
        /*0104*/ 	.word	0x00000330
        /*0108*/ 	.word	0x000000ff
        /*010c*/ 	.word	0x00018060
        /*0110*/ 	.short	0x0100
        /*0112*/ 	.byte	0x0b
	.zero		1


	//   ....[2]....
        /*0114*/ 	.word	0x00000340
        /*0118*/ 	.word	0x000000ff
        /*011c*/ 	.word	0x00018058
        /*0120*/ 	.short	0x0100
        /*0122*/ 	.byte	0x0b
	.zero		1


	//   ....[3]....
        /*0124*/ 	.word	0x00000350
        /*0128*/ 	.word	0x000000ff
        /*012c*/ 	.word	0x00018068
        /*0130*/ 	.short	0x0100
        /*0132*/ 	.byte	0x0b
	.zero		1


	//   ....[4]....
        /*0134*/ 	.word	0x00000480
        /*0138*/ 	.word	0x000000ff
        /*013c*/ 	.word	0x00018000
        /*0140*/ 	.short	0x0100
        /*0142*/ 	.byte	0x0b
	.zero		1


	//   ....[5]....
        /*0144*/ 	.word	0x00000490
        /*0148*/ 	.word	0x000000ff
        /*014c*/ 	.word	0x00018028
        /*0150*/ 	.short	0x0100
        /*0152*/ 	.byte	0x0b
	.zero		1


	//   ....[6]....
        /*0154*/ 	.word	0x000004a0
        /*0158*/ 	.word	0x000000ff
        /*015c*/ 	.word	0x00018008
        /*0160*/ 	.short	0x0100
        /*0162*/ 	.byte	0x0b
	.zero		1


	//   ....[7]....
        /*0164*/ 	.word	0x000004b0
        /*0168*/ 	.word	0x000000ff
        /*016c*/ 	.word	0x00018030
        /*0170*/ 	.short	0x0100
        /*0172*/ 	.byte	0x0b
	.zero		1


	//   ....[8]....
        /*0174*/ 	.word	0x000004c0
        /*0178*/ 	.word	0x000000ff
        /*017c*/ 	.word	0x00018010
        /*0180*/ 	.short	0x0100
        /*0182*/ 	.byte	0x0b
	.zero		1


	//   ....[9]....
        /*0184*/ 	.word	0x000004d0
        /*0188*/ 	.word	0x000000ff
        /*018c*/ 	.word	0x00018038
        /*0190*/ 	.short	0x0100
        /*0192*/ 	.byte	0x0b
	.zero		1


	//   ....[10]....
        /*0194*/ 	.word	0x000004e0
        /*0198*/ 	.word	0x000000ff
        /*019c*/ 	.word	0x00018018
        /*01a0*/ 	.short	0x0100
        /*01a2*/ 	.byte	0x0b
	.zero		1


	//   ....[11]....
        /*01a4*/ 	.word	0x000004f0
        /*01a8*/ 	.word	0x000000ff
        /*01ac*/ 	.word	0x00018040
        /*01b0*/ 	.short	0x0100
        /*01b2*/ 	.byte	0x0b
	.zero		1


	//   ....[12]....
        /*01b4*/ 	.word	0x00000500
        /*01b8*/ 	.word	0x000000ff
        /*01bc*/ 	.word	0x00018020
        /*01c0*/ 	.short	0x0100
        /*01c2*/ 	.byte	0x0b
	.zero		1


	//   ....[13]....
        /*01c4*/ 	.word	0x00000510
        /*01c8*/ 	.word	0x000000ff
        /*01cc*/ 	.word	0x00018048
        /*01d0*/ 	.short	0x0100
        /*01d2*/ 	.byte	0x0b
	.zero		1


	//   ....[14]....
        /*01d4*/ 	.word	0x00000640
        /*01d8*/ 	.word	0x000000ff
        /*01dc*/ 	.word	0x00018070
        /*01e0*/ 	.short	0x0100
        /*01e2*/ 	.byte	0x0b
	.zero		1


	//   ....[15]....
        /*01e4*/ 	.word	0x00000650
        /*01e8*/ 	.word	0x000000ff
        /*01ec*/ 	.word	0x00018080
        /*01f0*/ 	.short	0x0100
        /*01f2*/ 	.byte	0x0b
	.zero		1


	//   ....[16]....
        /*01f4*/ 	.word	0x00000660
        /*01f8*/ 	.word	0x000000ff
        /*01fc*/ 	.word	0x00018078
        /*0200*/ 	.short	0x0100
        /*0202*/ 	.byte	0x0b
	.zero		1


	//   ....[17]....
        /*0204*/ 	.word	0x00000670
        /*0208*/ 	.word	0x000000ff
        /*020c*/ 	.word	0x00018088
        /*0210*/ 	.short	0x0100
        /*0212*/ 	.byte	0x0b
	.zero		1


	//   ....[18]....
        /*0214*/ 	.word	0x000007b0
        /*0218*/ 	.word	0x000000ff
        /*021c*/ 	.word	0x00018090
        /*0220*/ 	.short	0x0100
        /*0222*/ 	.byte	0x08
	.zero		1


	//   ....[19]....
        /*0224*/ 	.word	0x000007c0
        /*0228*/ 	.word	0x000000ff
        /*022c*/ 	.word	0x00018098
        /*0230*/ 	.short	0x0100
        /*0232*/ 	.byte	0x08
	.zero		1


	//   ....[20]....
        /*0234*/ 	.word	0x000007d0
        /*0238*/ 	.word	0x000000ff
        /*023c*/ 	.word	0x000180a0
        /*0240*/ 	.short	0x0100
        /*0242*/ 	.byte	0x08
	.zero		1


	//   ....[21]....
        /*0244*/ 	.word	0x000007e0
        /*0248*/ 	.word	0x000000ff
        /*024c*/ 	.word	0x000180a8
        /*0250*/ 	.short	0x0100
        /*0252*/ 	.byte	0x08
	.zero		1


	//   ....[22]....
        /*0254*/ 	.word	0x000008e0
        /*0258*/ 	.word	0x000000ff
        /*025c*/ 	.word	0x000180c0
        /*0260*/ 	.short	0x0100
        /*0262*/ 	.byte	0x0b
	.zero		1


	//   ....[23]....
        /*0264*/ 	.word	0x000008f0
        /*0268*/ 	.word	0x000000ff
        /*026c*/ 	.word	0x000180d0
        /*0270*/ 	.short	0x0100
        /*0272*/ 	.byte	0x0b
	.zero		1


	//   ....[24]....
        /*0274*/ 	.word	0x00000900
        /*0278*/ 	.word	0x000000ff
        /*027c*/ 	.word	0x000180c8
        /*0280*/ 	.short	0x0100
        /*0282*/ 	.byte	0x0b
	.zero		1


	//   ....[25]....
        /*0284*/ 	.word	0x00000910
        /*0288*/ 	.word	0x000000ff
        /*028c*/ 	.word	0x000180d8
        /*0290*/ 	.short	0x0100
        /*0292*/ 	.byte	0x0b
	.zero		1


	//   ....[26]....
        /*0294*/ 	.word	0x00000d10
        /*0298*/ 	.word	0x000000ff
        /*029c*/ 	.word	0x00018050
        /*02a0*/ 	.short	0x010a
        /*02a2*/ 	.byte	0x07
	.zero		1


	//   ....[27]....
        /*02a4*/ 	.word	0x00000d60
        /*02a8*/ 	.word	0x000000ff
        /*02ac*/ 	.word	0x00018000
        /*02b0*/ 	.short	0x010a
        /*02b2*/ 	.byte	0x24
	.zero		1


	//   ....[28]....
        /*02b4*/ 	.word	0x00000df0
        /*02b8*/ 	.word	0x000000ff
        /*02bc*/ 	.word	0x00000000
        /*02c0*/ 	.short	0x010a
        /*02c2*/ 	.byte	0x0a
	.zero		1


	//   ....[29]....
        /*02c4*/ 	.word	0x00002d30
        /*02c8*/ 	.word	0x0000000c
        /*02cc*/ 	.word	0x00000000
        /*02d0*/ 	.short	0x0101
        /*02d2*/ 	.byte	0x17
	.zero		1


	//   ....[30]....
        /*02d4*/ 	.word	0x00002f50
        /*02d8*/ 	.word	0x000000ff
        /*02dc*/ 	.word	0x00018008
        /*02e0*/ 	.short	0x010a
        /*02e2*/ 	.byte	0x24
	.zero		1


	//   ....[31]....
        /*02e4*/ 	.word	0x00003260
        /*02e8*/ 	.word	0x000000ff
        /*02ec*/ 	.word	0x00000000
        /*02f0*/ 	.short	0x0101
        /*02f2*/ 	.byte	0x07
	.zero		1


	//   ....[32]....
        /*02f4*/ 	.word	0x000033a0
        /*02f8*/ 	.word	0x000000ff
        /*02fc*/ 	.word	0x00018000
        /*0300*/ 	.short	0x010a
        /*0302*/ 	.byte	0x06
	.zero		1


	//   ....[33]....
        /*0304*/ 	.word	0x00005330
        /*0308*/ 	.word	0x000000ff
        /*030c*/ 	.word	0x00018000
        /*0310*/ 	.short	0x010a
        /*0312*/ 	.byte	0x06
	.zero		1


	//   ....[34]....
        /*0314*/ 	.word	0x00005760
        /*0318*/ 	.word	0x000000ff
        /*031c*/ 	.word	0x00018000
        /*0320*/ 	.short	0x010a
        /*0322*/ 	.byte	0x06
	.zero		1


	//   ....[35]....
        /*0324*/ 	.word	0x00005a60
        /*0328*/ 	.word	0x000000ff
        /*032c*/ 	.word	0x00000000
        /*0330*/ 	.short	0x0101
        /*0332*/ 	.byte	0x06
	.zero		1


	//   ....[36]....
        /*0334*/ 	.word	0x00005b10
        /*0338*/ 	.word	0x000000ff
        /*033c*/ 	.word	0x00000000
        /*0340*/ 	.short	0x0101
        /*0342*/ 	.byte	0x06
	.zero		1


	//   ....[37]....
        /*0344*/ 	.word	0x000061b0
        /*0348*/ 	.word	0x000000ff
        /*034c*/ 	.word	0x00018098
        /*0350*/ 	.short	0x010a
        /*0352*/ 	.byte	0x04
	.zero		1


	//   ....[38]....
        /*0354*/ 	.word	0x00006fc0
        /*0358*/ 	.word	0x00000000
        /*035c*/ 	.word	0x00018090
        /*0360*/ 	.short	0x0101
        /*0362*/ 	.byte	0x24
	.zero		1


	//   ....[39]....
        /*0364*/ 	.word	0x00007110
        /*0368*/ 	.word	0x00000003
        /*036c*/ 	.word	0x00018060
        /*0370*/ 	.short	0x010a
        /*0372*/ 	.byte	0x3f
	.zero		1


	//   ....[40]....
        /*0374*/ 	.word	0x00007370
        /*0378*/ 	.word	0x00000005
        /*037c*/ 	.word	0x00018028
        /*0380*/ 	.short	0x010a
        /*0382*/ 	.byte	0x3f
	.zero		1


	//   ....[41]....
        /*0384*/ 	.word	0x000075b0
        /*0388*/ 	.word	0x00000004
        /*038c*/ 	.word	0x00018060
        /*0390*/ 	.short	0x010a
        /*0392*/ 	.byte	0x3f
	.zero		1


	//   ....[42]....
        /*0394*/ 	.word	0x00007820
        /*0398*/ 	.word	0x00000003
        /*039c*/ 	.word	0x00018028
        /*03a0*/ 	.short	0x010a
        /*03a2*/ 	.byte	0x3f
	.zero		1


	//   ....[43]....
        /*03a4*/ 	.word	0x00007b50
        /*03a8*/ 	.word	0x00000006
        /*03ac*/ 	.word	0x00018028
        /*03b0*/ 	.short	0x010a
        /*03b2*/ 	.byte	0x3f
	.zero		1


	//   ....[44]....
        /*03b4*/ 	.word	0x00007dc0
        /*03b8*/ 	.word	0x00000006
        /*03bc*/ 	.word	0x00018028
        /*03c0*/ 	.short	0x010a
        /*03c2*/ 	.byte	0x3f
	.zero		1


	//   ....[45]....
        /*03c4*/ 	.word	0x00008020
        /*03c8*/ 	.word	0x00000003
        /*03cc*/ 	.word	0x00018050
        /*03d0*/ 	.short	0x010a
        /*03d2*/ 	.byte	0x3f
	.zero		1


	//   ....[46]....
        /*03d4*/ 	.word	0x00008080
        /*03d8*/ 	.word	0x00000003
        /*03dc*/ 	.word	0x00018000
        /*03e0*/ 	.short	0x010a
        /*03e2*/ 	.byte	0x3f
	.zero		1


	//   ....[47]....
        /*03e4*/ 	.word	0x000080e0
        /*03e8*/ 	.word	0x00000003
        /*03ec*/ 	.word	0x00000000
        /*03f0*/ 	.short	0x010a
        /*03f2*/ 	.byte	0x3f
	.zero		1


	//   ....[48]....
        /*03f4*/ 	.word	0x00008140
        /*03f8*/ 	.word	0x00000005
        /*03fc*/ 	.word	0x00018008
        /*0400*/ 	.short	0x010a
        /*0402*/ 	.byte	0x3f
	.zero		1


	//   ....[49]....
        /*0404*/ 	.word	0x000081a0
        /*0408*/ 	.word	0x00000004
        /*040c*/ 	.word	0x00018000
        /*0410*/ 	.short	0x010a
        /*0412*/ 	.byte	0x3f
	.zero		1


	//   ....[50]....
        /*0414*/ 	.word	0x00008200
        /*0418*/ 	.word	0x00000006
        /*041c*/ 	.word	0x00018000
        /*0420*/ 	.short	0x010a
        /*0422*/ 	.byte	0x3f
	.zero		1


	//   ....[51]....
        /*0424*/ 	.word	0x00008260
        /*0428*/ 	.word	0x00000003
        /*042c*/ 	.word	0x00018098
        /*0430*/ 	.short	0x010a
        /*0432*/ 	.byte	0x3f
	.zero		1


	//   ....[52]....
        /*0434*/ 	.word	0x000082b0
        /*0438*/ 	.word	0x00000003
        /*043c*/ 	.word	0x00018060
        /*0440*/ 	.short	0x010a
        /*0442*/ 	.byte	0x3f
	.zero		1


	//   ....[53]....
        /*0444*/ 	.word	0x00008300
        /*0448*/ 	.word	0x00000005
        /*044c*/ 	.word	0x00018028
        /*0450*/ 	.short	0x010a
        /*0452*/ 	.byte	0x3f
	.zero		1


	//   ....[54]....
        /*0454*/ 	.word	0x00008350
        /*0458*/ 	.word	0x00000004
        /*045c*/ 	.word	0x00018060
        /*0460*/ 	.short	0x010a
        /*0462*/ 	.byte	0x3f
	.zero		1


	//   ....[55]....
        /*0464*/ 	.word	0x000083a0
        /*0468*/ 	.word	0x00000003
        /*046c*/ 	.word	0x00018028
        /*0470*/ 	.short	0x010a
        /*0472*/ 	.byte	0x3f
	.zero		1


	//   ....[56]....
        /*0474*/ 	.word	0x000083f0
        /*0478*/ 	.word	0x00000006
        /*047c*/ 	.word	0x00018028
        /*0480*/ 	.short	0x010a
        /*0482*/ 	.byte	0x3f
	.zero		1


	//   ....[57]....
        /*0484*/ 	.word	0x00008440
        /*0488*/ 	.word	0x00000006
        /*048c*/ 	.word	0x00018028
        /*0490*/ 	.short	0x010a
        /*0492*/ 	.byte	0x3f
	.zero		1


	//----- nvinfo : EIATTR_NUM_MBARRIERS
	.align		4
.L_37:
        /*0494*/ 	.byte	0x03, 0x38
        /*0496*/ 	.short	0x001a


	//----- nvinfo : EIATTR_EXIT_INSTR_OFFSETS
	.align		4
        /*0498*/ 	.byte	0x04, 0x1c
        /*049a*/ 	.short	(.L_39 - .L_38)


	//   ....[0]....
.L_38:
        /*049c*/ 	.word	0x000009b0


	//   ....[1]....
        /*04a0*/ 	.word	0x00006fd0


	//   ....[2]....
        /*04a4*/ 	.word	0x00007010


	//   ....[3]....
        /*04a8*/ 	.word	0x00007a20


	//   ....[4]....
        /*04ac*/ 	.word	0x00008000


	//----- nvinfo : EIATTR_MAX_THREADS
	.align		4
.L_39:
        /*04b0*/ 	.byte	0x04, 0x05
        /*04b2*/ 	.short	(.L_41 - .L_40)
.L_40:
        /*04b4*/ 	.word	0x00000180
        /*04b8*/ 	.word	0x00000001
        /*04bc*/ 	.word	0x00000001


	//----- nvinfo : EIATTR_CRS_STACK_SIZE
	.align		4
.L_41:
        /*04c0*/ 	.byte	0x04, 0x1e
        /*04c2*/ 	.short	(.L_43 - .L_42)
.L_42:
        /*04c4*/ 	.word	0x00000000


	//----- nvinfo : EIATTR_CBANK_PARAM_SIZE
	.align		4
.L_43:
        /*04c8*/ 	.byte	0x03, 0x19
        /*04ca*/ 	.short	0x0870


	//----- nvinfo : EIATTR_PARAM_CBANK
	.align		4
        /*04cc*/ 	.byte	0x04, 0x0a
        /*04ce*/ 	.short	(.L_45 - .L_44)
	.align		4
.L_44:
        /*04d0*/ 	.word	index@(.nv.constant0._ZN7cutlass13device_kernelINS_4fmha6kernel28FmhaKernelTmaWarpSpecializedINS1_10collective30FmhaMainloopTmaWarpSpecializedINS_6half_tEffN4cute5tupleIJNS7_1CILi128EEESA_NS9_ILi64EEEEEENS8_IJiNS9_ILi1EEENS8_IJiiEEEEEESF_SF_NS4_13DefaultFusionEJEEENS4_15FmhaFwdEpilogueIS6_fNS8_IJSB_SB_SA_EEEEENS2_23IndividualTileSchedulerEJEEEEEvNT_6ParamsE)
        /*04d4*/ 	.short	0x0210
        /*04d6*/ 	.short	0x0870


	//----- nvinfo : EIATTR_SW_WAR
	.align		4
.L_45:
        /*04d8*/ 	.byte	0x04, 0x36
        /*04da*/ 	.short	(.L_47 - .L_46)
.L_46:
        /*04dc*/ 	.word	0x00000008
.L_47:


//--------------------- .nv.callgraph             --------------------------
	.section	.nv.callgraph,"",@"SHT_CUDA_CALLGRAPH"
	.align	4
	.sectionentsize	8
	.align		4
        /*0000*/ 	.word	0x00000000
	.align		4
        /*0004*/ 	.word	0xffffffff
	.align		4
        /*0008*/ 	.word	index@(_ZN7cutlass13device_kernelINS_4fmha6kernel28FmhaKernelTmaWarpSpecializedINS1_10collective30FmhaMainloopTmaWarpSpecializedINS_6half_tEffN4cute5tupleIJNS7_1CILi128EEESA_NS9_ILi64EEEEEENS8_IJiNS9_ILi1EEENS8_IJiiEEEEEESF_SF_NS4_13DefaultFusionEJEEENS4_15FmhaFwdEpilogueIS6_fNS8_IJSB_SB_SA_EEEEENS2_23IndividualTileSchedulerEJEEEEEvNT_6ParamsE)
	.align		4
        /*000c*/ 	.word	index@(__assertfail)
	.align		4
        /*0010*/ 	.word	0x00000000
	.align		4
        /*0014*/ 	.word	0xfffffffe
	.align		4
        /*0018*/ 	.word	0x00000000
	.align		4
        /*001c*/ 	.word	0xfffffffd
	.align		4
        /*0020*/ 	.word	0x00000000
	.align		4
        /*0024*/ 	.word	0xfffffffc


//--------------------- .nv.constant4             --------------------------
	.section	.nv.constant4,"a",@progbits
	.align	8
	.align		8
.nv.constant4:
        /*0000*/ 	.dword	__assertfail
	.align		8
        /*0008*/ 	.dword	__unnamed_1
	.align		8
        /*0010*/ 	.dword	_ZN39_INTERNAL_4e3c5bd4_4_k_cu_9a25e8d0_27654cuda3std3__45__cpo5beginE
	.align		8
        /*0018*/ 	.dword	_ZN39_INTERNAL_4e3c5bd4_4_k_cu_9a25e8d0_27654cuda3std3__45__cpo3endE
	.align		8
        /*0020*/ 	.dword	_ZN39_INTERNAL_4e3c5bd4_4_k_cu_9a25e8d0_27654cuda3std3__45__cpo6cbeginE
	.align		8
        /*0028*/ 	.dword	_ZN39_INTERNAL_4e3c5bd4_4_k_cu_9a25e8d0_27654cuda3std3__45__cpo4cendE
	.align		8
        /*0030*/ 	.dword	_ZN39_INTERNAL_4e3c5bd4_4_k_cu_9a25e8d0_27654cuda3std3__441_GLOBAL__N__4e3c5bd4_4_k_cu_9a25e8d0_27656ignoreE
	.align		8
        /*0038*/ 	.dword	_ZN39_INTERNAL_4e3c5bd4_4_k_cu_9a25e8d0_27654cuda3std3__419piecewise_constructE
	.align		8
        /*0040*/ 	.dword	_ZN39_INTERNAL_4e3c5bd4_4_k_cu_9a25e8d0_27654cuda3std3__48in_placeE
	.align		8
        /*0048*/ 	.dword	_ZN39_INTERNAL_4e3c5bd4_4_k_cu_9a25e8d0_27654cuda3std6ranges3__45__cpo4swapE
	.align		8
        /*0050*/ 	.dword	_ZN39_INTERNAL_4e3c5bd4_4_k_cu_9a25e8d0_27654cuda3std6ranges3__45__cpo9iter_moveE
	.align		8
        /*0058*/ 	.dword	_ZN39_INTERNAL_4e3c5bd4_4_k_cu_9a25e8d0_27654cute7productE
	.align		8
        /*0060*/ 	.dword	_ZN39_INTERNAL_4e3c5bd4_4_k_cu_9a25e8d0_27654cute1_E
	.align		8
        /*0068*/ 	.dword	$str$24
	.align		8
        /*0070*/ 	.dword	$str$25


//--------------------- .text._ZN7cutlass13device_kernelINS_4fmha6kernel28FmhaKernelTmaWarpSpecializedINS1_10collective30FmhaMainloopTmaWarpSpecializedINS_6half_tEffN4cute5tupleIJNS7_1CILi128EEESA_NS9_ILi64EEEEEENS8_IJiNS9_ILi1EEENS8_IJiiEEEEEESF_SF_NS4_13DefaultFusionEJEEENS4_15FmhaFwdEpilogueIS6_fNS8_IJSB_SB_SA_EEEEENS2_23IndividualTileSchedulerEJEEEEEvNT_6ParamsE --------------------------
	.section	.text._ZN7cutlass13device_kernelINS_4fmha6kernel28FmhaKernelTmaWarpSpecializedINS1_10collective30FmhaMainloopTmaWarpSpecializedINS_6half_tEffN4cute5tupleIJNS7_1CILi128EEESA_NS9_ILi64EEEEEENS8_IJiNS9_ILi1EEENS8_IJiiEEEEEESF_SF_NS4_13DefaultFusionEJEEENS4_15FmhaFwdEpilogueIS6_fNS8_IJSB_SB_SA_EEEEENS2_23IndividualTileSchedulerEJEEEEEvNT_6ParamsE,"ax",@progbits
	.align	128
.text._ZN7cutlass13device_kernelINS_4fmha6kernel28FmhaKernelTmaWarpSpecializedINS1_10collective30FmhaMainloopTmaWarpSpecializedINS_6half_tEffN4cute5tupleIJNS7_1CILi128EEESA_NS9_ILi64EEEEEENS8_IJiNS9_ILi1EEENS8_IJiiEEEEEESF_SF_NS4_13DefaultFusionEJEEENS4_15FmhaFwdEpilogueIS6_fNS8_IJSB_SB_SA_EEEEENS2_23IndividualTileSchedulerEJEEEEEvNT_6ParamsE:
        .type           _ZN7cutlass13device_kernelINS_4fmha6kernel28FmhaKernelTmaWarpSpecializedINS1_10collective30FmhaMainloopTmaWarpSpecializedINS_6half_tEffN4cute5tupleIJNS7_1CILi128EEESA_NS9_ILi64EEEEEENS8_IJiNS9_ILi1EEENS8_IJiiEEEEEESF_SF_NS4_13DefaultFusionEJEEENS4_15FmhaFwdEpilogueIS6_fNS8_IJSB_SB_SA_EEEEENS2_23IndividualTileSchedulerEJEEEEEvNT_6ParamsE,@function
        .size           _ZN7cutlass13device_kernelINS_4fmha6kernel28FmhaKernelTmaWarpSpecializedINS1_10collective30FmhaMainloopTmaWarpSpecializedINS_6half_tEffN4cute5tupleIJNS7_1CILi128EEESA_NS9_ILi64EEEEEENS8_IJiNS9_ILi1EEENS8_IJiiEEEEEESF_SF_NS4_13DefaultFusionEJEEENS4_15FmhaFwdEpilogueIS6_fNS8_IJSB_SB_SA_EEEEENS2_23IndividualTileSchedulerEJEEEEEvNT_6ParamsE,(.L_x_106 - _ZN7cutlass13device_kernelINS_4fmha6kernel28FmhaKernelTmaWarpSpecializedINS1_10collective30FmhaMainloopTmaWarpSpecializedINS_6half_tEffN4cute5tupleIJNS7_1CILi128EEESA_NS9_ILi64EEEEEENS8_IJiNS9_ILi1EEENS8_IJiiEEEEEESF_SF_NS4_13DefaultFusionEJEEENS4_15FmhaFwdEpilogueIS6_fNS8_IJSB_SB_SA_EEEEENS2_23IndividualTileSchedulerEJEEEEEvNT_6ParamsE)
        .other          _ZN7cutlass13device_kernelINS_4fmha6kernel28FmhaKernelTmaWarpSpecializedINS1_10collective30FmhaMainloopTmaWarpSpecializedINS_6half_tEffN4cute5tupleIJNS7_1CILi128EEESA_NS9_ILi64EEEEEENS8_IJiNS9_ILi1EEENS8_IJiiEEEEEESF_SF_NS4_13DefaultFusionEJEEENS4_15FmhaFwdEpilogueIS6_fNS8_IJSB_SB_SA_EEEEENS2_23IndividualTileSchedulerEJEEEEEvNT_6ParamsE,@"STO_CUDA_ENTRY STV_DEFAULT"
_ZN7cutlass13device_kernelINS_4fmha6kernel28FmhaKernelTmaWarpSpecializedINS1_10collective30FmhaMainloopTmaWarpSpecializedINS_6half_tEffN4cute5tupleIJNS7_1CILi128EEESA_NS9_ILi64EEEEEENS8_IJiNS9_ILi1EEENS8_IJiiEEEEEESF_SF_NS4_13DefaultFusionEJEEENS4_15FmhaFwdEpilogueIS6_fNS8_IJSB_SB_SA_EEEEENS2_23IndividualTileSchedulerEJEEEEEvNT_6ParamsE:
[----:B------:R-:W1:Y:S01]  /*0000*/  LDC R1, c[0x0][0x28] ;  /* 0x00000a00ff017b82 */ /* 0x000e620000000800 */
[----:B------:R-:W2:Y:S01]  /*0010*/  S2R R6, SR_TID.X ;  /* 0x0000000000067919 */ /* 0x000ea20000002100 */
[----:B------:R-:W-:Y:S01]  /*0020*/  ELECT P1, URZ, PT ;  /* 0x00000000003f782f */ /* 0x000fe20003820000 */
[----:B------:R-:W-:Y:S01]  /*0030*/  BSSY B0, `(.L_x_0) ;  /* 0x0000017000007945 */ /* 0x000fe20003800000 */
[----:B--2---:R-:W-:-:S05]  /*0040*/  SHF.R.U32.HI R0, RZ, 0x5, R6 ;  /* 0x00000005ff007819 */ /* 0x004fca0000011606 */
[----:B------:R-:W2:Y:S02]  /*0050*/  SHFL.IDX PT, R2, R0, RZ, 0x1f ;  /* 0x00001fff00027589 */ /* 0x000ea400000e0000 */
[----:B--2---:R-:W-:Y:S02]  /*0060*/  R2UR UR4, R2 ;  /* 0x00000000020472ca */ /* 0x004fe400000e0000 */
[----:B------:R-:W-:-:S06]  /*0070*/  SHF.R.U32.HI R2, RZ, 0x7, R6 ;  /* 0x00000007ff027819 */ /* 0x000fcc0000011606 */
[----:B------:R-:W2:Y:S05]  /*0080*/  SHFL.IDX PT, R2, R2, RZ, 0x1f ;  /* 0x00001fff02027589 */ /* 0x000eaa00000e0000 */
[----:B------:R-:W-:Y:S02]  /*0090*/  USHF.R.S32.HI UR5, URZ, 0x1f, UR4 ;  /* 0x0000001f3f057899 */ /* 0x000fe40008011404 */
[----:B------:R-:W-:Y:S02]  /*00a0*/  ISETP.NE.OR P0, PT, RZ, UR4, !P1 ;  /* 0x00000004ff007c0c */ /* 0x000fe4000cf05670 */
[----:B------:R-:W-:-:S04]  /*00b0*/  ULEA.HI UR5, UR5, UR4, URZ, 0x2 ;  /* 0x0000000405057291 */ /* 0x000fc8000f8f103f */
[----:B------:R-:W-:-:S04]  /*00c0*/  ULOP3.LUT UR5, UR5, 0xfffffffc, URZ, 0xc0, !UPT ;  /* 0xfffffffc05057892 */ /* 0x000fc8000f8ec03f */
[----:B------:R-:W-:-:S03]  /*00d0*/  UIADD3 UR7, UR4, -UR5, URZ ;  /* 0x8000000504077290 */ /* 0x000fc6000fffe03f */
[----:B-1----:R-:W-:Y:S09]  /*00e0*/  @P0 BRA `(.L_x_1) ;  /* 0x00000000002c0947 */ /* 0x002ff20003800000 */
[----:B------:R-:W-:Y:S02]  /*00f0*/  ULDC.64 UR4, c[0x0][0x198] ;  /* 0x0000660000047ab9 */ /* 0x000fe40000000a00 */
[----:B------:R-:W-:Y:S02]  /*0100*/  UIADD3 UR8, UP0, UR4, 0xf0, URZ ;  /* 0x000000f004087890 */ /* 0x000fe4000ff1e03f */
[----:B------:R-:W-:Y:S02]  /*0110*/  UIADD3 UR10, UP1, UR4, 0x1f0, URZ ;  /* 0x000001f0040a7890 */ /* 0x000fe4000ff3e03f */
[----:B------:R-:W-:Y:S02]  /*0120*/  UIADD3 UR4, UP2, UR4, 0x2f0, URZ ;  /* 0x000002f004047890 */ /* 0x000fe4000ff5e03f */
[----:B------:R-:W-:Y:S02]  /*0130*/  UIADD3.X UR9, URZ, UR5, URZ, UP0, !UPT ;  /* 0x000000053f097290 */ /* 0x000fe400087fe43f */
[----:B------:R-:W-:-:S02]  /*0140*/  UIADD3.X UR11, URZ, UR5, URZ, UP1, !UPT ;  /* 0x000000053f0b7290 */ /* 0x000fc40008ffe43f */
[----:B------:R-:W-:-:S05]  /*0150*/  UIADD3.X UR5, URZ, UR5, URZ, UP2, !UPT ;  /* 0x000000053f057290 */ /* 0x000fca00097fe43f */
[----:B------:R1:W-:Y:S02]  /*0160*/  UTMACCTL.PF [UR8] ;  /* 0x00000000080079b9 */ /* 0x0003e40008040000 */
[----:B------:R1:W-:Y:S02]  /*0170*/  UTMACCTL.PF [UR10] ;  /* 0x000000000a0079b9 */ /* 0x0003e40008040000 */
[----:B------:R1:W-:Y:S02]  /*0180*/  UTMACCTL.PF [UR4] ;  /* 0x00000000040079b9 */ /* 0x0003e40008040000 */
[----:B-1----:R-:W-:Y:S01]  /*0190*/  NOP ;  /* 0x0000000000007918 */ /* 0x002fe20000000000 */
.L_x_1:
[----:B------:R-:W-:Y:S05]  /*01a0*/  BSYNC B0 ;  /* 0x0000000000007941 */ /* 0x000fea0003800000 */
.L_x_0:
[----:B------:R-:W1:Y:S01]  /*01b0*/  SHFL.IDX PT, R3, R0, RZ, 0x1f ;  /* 0x00001fff00037589 */ /* 0x000e6200000e0000 */
[----:B--2---:R-:W-:Y:S01]  /*01c0*/  R2UR UR37, R2 ;  /* 0x00000000022572ca */ /* 0x004fe200000e0000 */
[----:B------:R-:W-:-:S12]  /*01d0*/  UISETP.NE.AND UP0, UPT, UR7, 0x1, UPT ;  /* 0x000000010700788c */ /* 0x000fd8000bf05270 */
[----:B------:R-:W-:Y:S02]  /*01e0*/  UIADD3 UR10, UR37, -0x1, URZ ;  /* 0xffffffff250a7890 */ /* 0x000fe4000fffe03f */
[----:B------:R-:W-:Y:S02]  /*01f0*/  UISETP.EQ.AND UP0, UPT, UR37, URZ, !UP0 ;  /* 0x0000003f2500728c */ /* 0x000fe4000c702270 */
[----:B------:R-:W-:Y:S02]  /*0200*/  UISETP.GE.U32.AND UP1, UPT, UR10, 0x4, UPT ;  /* 0x000000040a00788c */ /* 0x000fe4000bf26070 */
[----:B------:R-:W-:Y:S01]  /*0210*/  USEL UR6, URZ, 0x1, !UP0 ;  /* 0x000000013f067887 */ /* 0x000fe2000c000000 */
[----:B-1----:R-:W-:-:S03]  /*0220*/  ISETP.NE.AND P0, PT, R3, RZ, PT ;  /* 0x000000ff0300720c */ /* 0x002fc60003f05270 */
[----:B------:R-:W-:-:S10]  /*0230*/  USEL UR6, UR6, 0x2, UP1 ;  /* 0x0000000206067887 */ /* 0x000fd40008800000 */
[----:B------:R-:W-:Y:S05]  /*0240*/  @P0 BRA `(.L_x_2) ;  /* 0x0000000000480947 */ /* 0x000fea0003800000 */
[----:B------:R-:W1:Y:S01]  /*0250*/  S2UR UR11, SR_CgaCtaId ;  /* 0x00000000000b79c3 */ /* 0x000e620000008800 */
[----:B------:R-:W-:Y:S01]  /*0260*/  UMOV UR4, 0x400 ;  /* 0x0000040000047882 */ /* 0x000fe20000000000 */
[----:B------:R-:W-:Y:S01]  /*0270*/  UMOV UR5, 0x1 ;  /* 0x0000000100057882 */ /* 0x000fe20000000000 */
[----:B------:R-:W-:Y:S01]  /*0280*/  UMOV UR8, 0x80 ;  /* 0x0000008000087882 */ /* 0x000fe20000000000 */
[----:B------:R-:W-:Y:S01]  /*0290*/  ELECT P0, URZ, PT ;  /* 0x00000000003f782f */ /* 0x000fe20003800000 */
[----:B------:R-:W-:-:S04]  /*02a0*/  UIADD3 UR8, -UR8, 0x100000, URZ ;  /* 0x0010000008087890 */ /* 0x000fc8000fffe13f */
[----:B------:R-:W-:Y:S02]  /*02b0*/  USHF.L.U32 UR9, UR8, 0xb, URZ ;  /* 0x0000000b08097899 */ /* 0x000fe4000800063f */
[----:B------:R-:W-:Y:S02]  /*02c0*/  USHF.L.U32 UR8, UR8, 0x1, URZ ;  /* 0x0000000108087899 */ /* 0x000fe4000800063f */
[----:B-1----:R-:W-:Y:S02]  /*02d0*/  ULEA UR11, UR11, UR4, 0x18 ;  /* 0x000000040b0b7291 */ /* 0x002fe4000f8ec03f */
[----:B------:R-:W-:-:S04]  /*02e0*/  UIADD3 UR4, -UR5, 0x100000, URZ ;  /* 0x0010000005047890 */ /* 0x000fc8000fffe13f */
[----:B------:R-:W-:Y:S02]  /*02f0*/  USHF.L.U32 UR5, UR4, 0xb, URZ ;  /* 0x0000000b04057899 */ /* 0x000fe4000800063f */
[----:B------:R-:W-:Y:S01]  /*0300*/  USHF.L.U32 UR4, UR4, 0x1, URZ ;  /* 0x0000000104047899 */ /* 0x000fe2000800063f */
[----:B------:R-:W1:Y:S11]  /*0310*/  FENCE.VIEW.ASYNC.S ;  /* 0x00000000000073c6 */ /* 0x000e760000000000 */
[----:B-1----:R1:W2:Y:S01]  /*0320*/  SYNCS.EXCH.64 URZ, [UR11+0x18050], UR4 ;  /* 0x018050040b3f75b2 */ /* 0x0022a20008000100 */
[----:B------:R1:W3:Y:S01]  /*0330*/  SYNCS.EXCH.64 URZ, [UR11+0x18060], UR8 ;  /* 0x018060080b3f75b2 */ /* 0x0002e20008000100 */
[----:B------:R1:W4:Y:S01]  /*0340*/  SYNCS.EXCH.64 URZ, [UR11+0x18058], UR4 ;  /* 0x018058040b3f75b2 */ /* 0x0003220008000100 */
[----:B------:R1:W1:Y:S01]  /*0350*/  SYNCS.EXCH.64 URZ, [UR11+0x18068], UR8 ;  /* 0x018068080b3f75b2 */ /* 0x0002620008000100 */
[----:B------:R-:W-:Y:S01]  /*0360*/  NOP ;  /* 0x0000000000007918 */ /* 0x000fe20000000000 */
.L_x_2:
[----:B------:R-:W5:Y:S01]  /*0370*/  SHFL.IDX PT, R2, R0, RZ, 0x1f ;  /* 0x00001fff00027589 */ /* 0x000f6200000e0000 */
[----:B------:R-:W-:Y:S01]  /*0380*/  NOP ;  /* 0x0000000000007918 */ /* 0x000fe20000000000 */
[----:B-----5:R-:W-:-:S13]  /*0390*/  ISETP.NE.AND P0, PT, R2, RZ, PT ;  /* 0x000000ff0200720c */ /* 0x020fda0003f05270 */
[----:B------:R-:W-:Y:S05]  /*03a0*/  @P0 BRA `(.L_x_3) ;  /* 0x0000000000600947 */ /* 0x000fea0003800000 */
[----:B-1----:R-:W1:Y:S01]  /*03b0*/  S2UR UR5, SR_CgaCtaId ;  /* 0x00000000000579c3 */ /* 0x002e620000008800 */
[----:B------:R-:W-:Y:S01]  /*03c0*/  UMOV UR4, 0x400 ;  /* 0x0000040000047882 */ /* 0x000fe20000000000 */
[----:B------:R-:W-:Y:S01]  /*03d0*/  UMOV UR8, 0x1 ;  /* 0x0000000100087882 */ /* 0x000fe20000000000 */
[----:B------:R-:W-:Y:S01]  /*03e0*/  UMOV UR12, 0x100 ;  /* 0x00000100000c7882 */ /* 0x000fe20000000000 */
[----:B------:R-:W-:-:S04]  /*03f0*/  UIADD3 UR8, -UR8, 0x100000, URZ ;  /* 0x0010000008087890 */ /* 0x000fc8000fffe13f */
[----:B------:R-:W-:Y:S02]  /*0400*/  USHF.L.U32 UR9, UR8, 0xb, URZ ;  /* 0x0000000b08097899 */ /* 0x000fe4000800063f */
[----:B------:R-:W-:Y:S01]  /*0410*/  USHF.L.U32 UR8, UR8, 0x1, URZ ;  /* 0x0000000108087899 */ /* 0x000fe2000800063f */
[----:B------:R-:W-:Y:S01]  /*0420*/  ELECT P0, URZ, PT ;  /* 0x00000000003f782f */ /* 0x000fe20003800000 */
[----:B-1----:R-:W-:Y:S02]  /*0430*/  ULEA UR11, UR5, UR4, 0x18 ;  /* 0x00000004050b7291 */ /* 0x002fe4000f8ec03f */
[----:B------:R-:W-:-:S04]  /*0440*/  UIADD3 UR4, -UR12, 0x100000, URZ ;  /* 0x001000000c047890 */ /* 0x000fc8000fffe13f */
[----:B------:R-:W-:Y:S02]  /*0450*/  USHF.L.U32 UR5, UR4, 0xb, URZ ;  /* 0x0000000b04057899 */ /* 0x000fe4000800063f */
[----:B------:R-:W-:Y:S01]  /*0460*/  USHF.L.U32 UR4, UR4, 0x1, URZ ;  /* 0x0000000104047899 */ /* 0x000fe2000800063f */
[----:B------:R-:W1:Y:S03]  /*0470*/  FENCE.VIEW.ASYNC.S ;  /* 0x00000000000073c6 */ /* 0x000e660000000000 */
[----:B-1----:R1:W1:Y:S08]  /*0480*/  SYNCS.EXCH.64 URZ, [UR11+0x18000], UR8 ;  /* 0x018000080b3f75b2 */ /* 0x0022700008000100 */
[----:B------:R1:W1:Y:S01]  /*0490*/  SYNCS.EXCH.64 URZ, [UR11+0x18028], UR4 ;  /* 0x018028040b3f75b2 */ /* 0x0002620008000100 */
        /* <DEDUP_REMOVED lines=8> */
[----:B------:R-:W-:Y:S01]  /*0520*/  NOP ;  /* 0x0000000000007918 */ /* 0x000fe20000000000 */
.L_x_3:
        /* <DEDUP_REMOVED lines=21> */
[----:B------:R-:W-:Y:S01]  /*0680*/  NOP ;  /* 0x0000000000007918 */ /* 0x000fe20000000000 */
.L_x_4:
[----:B------:R-:W5:Y:S01]  /*0690*/  SHFL.IDX PT, R2, R0, RZ, 0x1f ;  /* 0x00001fff00027589 */ /* 0x000f6200000e0000 */
[----:B------:R-:W-:Y:S01]  /*06a0*/  ELECT P0, URZ, PT ;  /* 0x00000000003f782f */ /* 0x000fe20003800000 */
[----:B------:R-:W-:Y:S01]  /*06b0*/  NOP ;  /* 0x0000000000007918 */ /* 0x000fe20000000000 */
[----:B-1----:R-:W-:Y:S02]  /*06c0*/  UMOV UR4, 0x80 ;  /* 0x0000008000047882 */ /* 0x002fe40000000000 */
[C---:B-----5:R-:W-:Y:S02]  /*06d0*/  ISETP.NE.OR P0, PT, R2.reuse, RZ, !P0 ;  /* 0x000000ff0200720c */ /* 0x060fe40004705670 */
[----:B------:R-:W-:-:S11]  /*06e0*/  ISETP.NE.AND P2, PT, R2, RZ, PT ;  /* 0x000000ff0200720c */ /* 0x000fd60003f45270 */
[----:B------:R-:W-:Y:S01]  /*06f0*/  VOTEU.ALL UP0, P0 ;  /* 0x00000000003f7886 */ /* 0x000fe20000000000 */
[----:B------:R-:W-:Y:S01]  /*0700*/  VOTEU.ALL UP1, P0 ;  /* 0x00000000003f7886 */ /* 0x000fe20000020000 */
[----:B------:R-:W-:Y:S01]  /*0710*/  VOTEU.ALL UP2, P0 ;  /* 0x00000000003f7886 */ /* 0x000fe20000040000 */
[----:B------:R-:W-:Y:S02]  /*0720*/  VOTEU.ALL UP3, P0 ;  /* 0x00000000003f7886 */ /* 0x000fe40000060000 */
[----:B------:R-:W1:Y:S01]  /*0730*/  @!UP0 S2UR UR9, SR_CgaCtaId ;  /* 0x00000000000989c3 */ /* 0x000e620000008800 */
[----:B------:R-:W-:Y:S01]  /*0740*/  @!UP0 UMOV UR8, 0x400 ;  /* 0x0000040000088882 */ /* 0x000fe20000000000 */
[----:B------:R-:W-:-:S04]  /*0750*/  @!UP0 UIADD3 UR4, -UR4, 0x100000, URZ ;  /* 0x0010000004048890 */ /* 0x000fc8000fffe13f */
[----:B------:R-:W-:Y:S02]  /*0760*/  @!UP0 USHF.L.U32 UR5, UR4, 0xb, URZ ;  /* 0x0000000b04058899 */ /* 0x000fe4000800063f */
[----:B------:R-:W-:Y:S02]  /*0770*/  @!UP0 USHF.L.U32 UR4, UR4, 0x1, URZ ;  /* 0x0000000104048899 */ /* 0x000fe4000800063f */
[----:B-1----:R-:W-:Y:S01]  /*0780*/  @!UP0 ULEA UR8, UR9, UR8, 0x18 ;  /* 0x0000000809088291 */ /* 0x002fe2000f8ec03f */
[----:B------:R-:W-:Y:S01]  /*0790*/  VOTEU.ALL UP0, P0 ;  /* 0x00000000003f7886 */ /* 0x000fe20000000000 */
[----:B------:R-:W1:Y:S10]  /*07a0*/  FENCE.VIEW.ASYNC.S ;  /* 0x00000000000073c6 */ /* 0x000e740000000000 */
[----:B-1----:R1:W1:Y:S01]  /*07b0*/  @!UP0 SYNCS.EXCH.64 URZ, [UR8+0x18090], UR4 ;  /* 0x01809004083f85b2 */ /* 0x0022620008000100 */
[----:B------:R1:W1:Y:S01]  /*07c0*/  @!UP1 SYNCS.EXCH.64 URZ, [UR8+0x18098], UR4 ;  /* 0x01809804083f95b2 */ /* 0x0002620008000100 */
[----:B------:R1:W1:Y:S01]  /*07d0*/  @!UP2 SYNCS.EXCH.64 URZ, [UR8+0x180a0], UR4 ;  /* 0x0180a004083fa5b2 */ /* 0x0002620008000100 */
[----:B------:R1:W1:Y:S01]  /*07e0*/  @!UP3 SYNCS.EXCH.64 URZ, [UR8+0x180a8], UR4 ;  /* 0x0180a804083fb5b2 */ /* 0x0002620008000100 */
[----:B------:R-:W-:Y:S01]  /*07f0*/  NOP ;  /* 0x0000000000007918 */ /* 0x000fe20000000000 */
[----:B------:R-:W-:Y:S05]  /*0800*/  @P2 BRA `(.L_x_5) ;  /* 0x0000000000482947 */ /* 0x000fea0003800000 */
[----:B-1----:R-:W1:Y:S01]  /*0810*/  S2UR UR5, SR_CgaCtaId ;  /* 0x00000000000579c3 */ /* 0x002e620000008800 */
[----:B------:R-:W-:Y:S01]  /*0820*/  UMOV UR4, 0x400 ;  /* 0x0000040000047882 */ /* 0x000fe20000000000 */
[----:B------:R-:W-:Y:S01]  /*0830*/  UMOV UR8, 0x20 ;  /* 0x0000002000087882 */ /* 0x000fe20000000000 */
[----:B------:R-:W-:Y:S01]  /*0840*/  UMOV UR9, 0x80 ;  /* 0x0000008000097882 */ /* 0x000fe20000000000 */
[----:B------:R-:W-:Y:S01]  /*0850*/  ELECT P0, URZ, PT ;  /* 0x00000000003f782f */ /* 0x000fe20003800000 */
[----:B-1----:R-:W-:Y:S02]  /*0860*/  ULEA UR11, UR5, UR4, 0x18 ;  /* 0x00000004050b7291 */ /* 0x002fe4000f8ec03f */
[----:B------:R-:W-:-:S04]  /*0870*/  UIADD3 UR4, -UR8, 0x100000, URZ ;  /* 0x0010000008047890 */ /* 0x000fc8000fffe13f */
[----:B------:R-:W-:Y:S02]  /*0880*/  USHF.L.U32 UR5, UR4, 0xb, URZ ;  /* 0x0000000b04057899 */ /* 0x000fe4000800063f */
[----:B------:R-:W-:Y:S02]  /*0890*/  USHF.L.U32 UR4, UR4, 0x1, URZ ;  /* 0x0000000104047899 */ /* 0x000fe4000800063f */
        /* <DEDUP_REMOVED lines=9> */
.L_x_5:
[----:B------:R-:W-:Y:S01]  /*0930*/  ISETP.NE.AND P0, PT, RZ, UR37, PT ;  /* 0x00000025ff007c0c */ /* 0x000fe2000bf05270 */
[----:B------:R-:W-:Y:S01]  /*0940*/  NOP ;  /* 0x0000000000007918 */ /* 0x000fe20000000000 */
[----:B------:R-:W-:Y:S01]  /*0950*/  MOV R0, UR7 ;  /* 0x0000000700007c02 */ /* 0x000fe20008000f00 */
[----:B-1234-:R-:W-:Y:S03]  /*0960*/  BAR.SYNC.DEFER_BLOCKING 0x0 ;  /* 0x0000000000007b1d */ /* 0x01efe60000010000 */
[----:B------:R-:W-:-:S07]  /*0970*/  ISETP.EQ.AND P2, PT, R0, 0x1, P1 ;  /* 0x000000010000780c */ /* 0x000fce0000f42270 */
[----:B------:R-:W-:Y:S06]  /*0980*/  @!P0 BRA `(.L_x_6) ;  /* 0x0000006400948947 */ /* 0x000fec0003800000 */
[----:B------:R-:W-:-:S06]  /*0990*/  UISETP.GT.U32.AND UP0, UPT, UR10, 0x3, UPT ;  /* 0x000000030a00788c */ /* 0x000fcc000bf04070 */
[----:B------:R-:W-:-:S13]  /*09a0*/  PLOP3.LUT P0, PT, PT, PT, UP0, 0x80, 0x0 ;  /* 0x000000000000781c */ /* 0x000fda0003f0f008 */
[----:B------:R-:W-:Y:S05]  /*09b0*/  @P0 EXIT ;  /* 0x000000000000094d */ /* 0x000fea0003800000 */
.L_x_7:
[----:B------:R-:W-:-:S08]  /*09c0*/  NOP ;  /* 0x0000000000007918 */ /* 0x000fd00000000000 */
[----:B------:R-:W1:Y:S02]  /*09d0*/  USETMAXREG.TRY_ALLOC.CTAPOOL UP0, 0xf0 ;  /* 0x000000f0000079c8 */ /* 0x000e640008000600 */
[----:B-1----:R-:W-:-:S13]  /*09e0*/  PLOP3.LUT P0, PT, PT, PT, UP0, 0x80, 0x0 ;  /* 0x000000000000781c */ /* 0x002fda0003f0f008 */
[----:B------:R-:W-:Y:S05]  /*09f0*/  @!P0 BRA `(.L_x_7) ;  /* 0xfffffffc00f08947 */ /* 0x000fea000383ffff */
[----:B------:R-:W-:Y:S01]  /*0a00*/  UISETP.NE.AND UP0, UPT, UR37, 0x1, UPT ;  /* 0x000000012500788c */ /* 0x000fe2000bf05270 */
[----:B------:R-:W1:Y:S01]  /*0a10*/  S2UR UR42, SR_CTAID.X ;  /* 0x00000000002a79c3 */ /* 0x000e620000002500 */
[----:B------:R-:W-:Y:S01]  /*0a20*/  UMOV UR4, URZ ;  /* 0x0000003f00047c82 */ /* 0x000fe20008000000 */
[----:B------:R-:W-:-:S03]  /*0a30*/  UMOV UR5, URZ ;  /* 0x0000003f00057c82 */ /* 0x000fc60008000000 */
[----:B------:R-:W-:-:S13]  /*0a40*/  PLOP3.LUT P0, PT, PT, PT, UP0, 0x80, 0x0 ;  /* 0x000000000000781c */ /* 0x000fda0003f0f008 */
[----:B------:R-:W-:Y:S05]  /*0a50*/  @!P0 BRA `(.L_x_8) ;  /* 0x00000000003c8947 */ /* 0x000fea0003800000 */
[----:B------:R-:W-:Y:S01]  /*0a60*/  UISETP.NE.AND UP0, UPT, UR37, 0x2, UPT ;  /* 0x000000022500788c */ /* 0x000fe2000bf05270 */
[----:B------:R-:W-:-:S05]  /*0a70*/  UMOV UR5, 0x1 ;  /* 0x0000000100057882 */ /* 0x000fca0000000000 */
[----:B------:R-:W-:-:S13]  /*0a80*/  PLOP3.LUT P1, PT, PT, PT, UP0, 0x80, 0x0 ;  /* 0x000000000000781c */ /* 0x000fda0003f2f008 */
[----:B------:R-:W-:Y:S05]  /*0a90*/  @!P1 BRA `(.L_x_8) ;  /* 0x00000000002c9947 */ /* 0x000fea0003800000 */
[----:B------:R-:W-:-:S06]  /*0aa0*/  UISETP.NE.AND UP0, UPT, UR37, 0x3, UPT ;  /* 0x000000032500788c */ /* 0x000fcc000bf05270 */
[----:B------:R-:W-:-:S13]  /*0ab0*/  PLOP3.LUT P1, PT, PT, PT, UP0, 0x80, 0x0 ;  /* 0x000000000000781c */ /* 0x000fda0003f2f008 */
[----:B------:R-:W-:Y:S05]  /*0ac0*/  @!P1 BRA `(.L_x_9) ;  /* 0x0000000000189947 */ /* 0x000fea0003800000 */
[----:B------:R-:W-:-:S11]  /*0ad0*/  UISETP.NE.AND UP0, UPT, UR37, 0x4, UPT ;  /* 0x000000042500788c */ /* 0x000fd6000bf05270 */
[----:B------:R-:W-:Y:S01]  /*0ae0*/  @!UP0 UMOV UR4, 0x1 ;  /* 0x0000000100048882 */ /* 0x000fe20000000000 */
[----:B------:R-:W-:Y:S01]  /*0af0*/  @!UP0 UMOV UR5, 0x1 ;  /* 0x0000000100058882 */ /* 0x000fe20000000000 */
[----:B------:R-:W-:Y:S01]  /*0b00*/  @UP0 UMOV UR4, URZ ;  /* 0x0000003f00040c82 */ /* 0x000fe20008000000 */
[----:B------:R-:W-:Y:S01]  /*0b10*/  @UP0 UMOV UR5, URZ ;  /* 0x0000003f00050c82 */ /* 0x000fe20008000000 */
[----:B------:R-:W-:Y:S05]  /*0b20*/  BRA `(.L_x_8) ;  /* 0x0000000000087947 */ /* 0x000fea0003800000 */
.L_x_9:
[----:B------:R-:W-:Y:S01]  /*0b30*/  UMOV UR4, 0x1 ;  /* 0x0000000100047882 */ /* 0x000fe20000000000 */
[----:B------:R-:W-:-:S05]  /*0b40*/  UMOV UR5, URZ ;  /* 0x0000003f00057c82 */ /* 0x000fca0008000000 */
.L_x_8:
[----:B------:R-:W-:Y:S05]  /*0b50*/  @!P0 BRA `(.L_x_10) ;  /* 0x00000000003c8947 */ /* 0x000fea0003800000 */
[----:B------:R-:W-:-:S06]  /*0b60*/  UISETP.NE.AND UP0, UPT, UR37, 0x2, UPT ;  /* 0x000000022500788c */ /* 0x000fcc000bf05270 */
[----:B------:R-:W-:-:S13]  /*0b70*/  PLOP3.LUT P0, PT, PT, PT, UP0, 0x80, 0x0 ;  /* 0x000000000000781c */ /* 0x000fda0003f0f008 */
[----:B------:R-:W-:Y:S05]  /*0b80*/  @!P0 BRA `(.L_x_11) ;  /* 0x0000000000288947 */ /* 0x000fea0003800000 */
[----:B------:R-:W-:-:S06]  /*0b90*/  UISETP.NE.AND UP0, UPT, UR37, 0x3, UPT ;  /* 0x000000032500788c */ /* 0x000fcc000bf05270 */
[----:B------:R-:W-:-:S13]  /*0ba0*/  PLOP3.LUT P0, PT, PT, PT, UP0, 0x80, 0x0 ;  /* 0x000000000000781c */ /* 0x000fda0003f0f008 */
[----:B------:R-:W-:Y:S05]  /*0bb0*/  @!P0 BRA `(.L_x_12) ;  /* 0x0000000000148947 */ /* 0x000fea0003800000 */
[----:B------:R-:W-:-:S06]  /*0bc0*/  UISETP.NE.AND UP0, UPT, UR37, 0x4, UPT ;  /* 0x000000042500788c */ /* 0x000fcc000bf05270 */
[----:B------:R-:W-:-:S13]  /*0bd0*/  PLOP3.LUT P0, PT, PT, PT, UP0, 0x80, 0x0 ;  /* 0x000000000000781c */ /* 0x000fda0003f0f008 */
[----:B------:R-:W-:Y:S05]  /*0be0*/  @P0 BRA `(.L_x_13) ;  /* 0x00000000001c0947 */ /* 0x000fea0003800000 */
[----:B-1----:R-:W-:Y:S01]  /*0bf0*/  ULEA UR42, UR42, 0x3, 0x1 ;  /* 0x000000032a2a7891 */ /* 0x002fe2000f8e083f */
[----:B------:R-:W-:Y:S11]  /*0c00*/  BRA `(.L_x_13) ;  /* 0x0000000000147947 */ /* 0x000ff60003800000 */
.L_x_12:
[----:B-1----:R-:W-:Y:S01]  /*0c10*/  ULEA UR42, UR42, 0x2, 0x1 ;  /* 0x000000022a2a7891 */ /* 0x002fe2000f8e083f */
[----:B------:R-:W-:Y:S11]  /*0c20*/  BRA `(.L_x_13) ;  /* 0x00000000000c7947 */ /* 0x000ff60003800000 */
.L_x_11:
[----:B-1----:R-:W-:Y:S01]  /*0c30*/  ULEA UR42, UR42, 0x1, 0x1 ;  /* 0x000000012a2a7891 */ /* 0x002fe2000f8e083f */
[----:B------:R-:W-:Y:S11]  /*0c40*/  BRA `(.L_x_13) ;  /* 0x0000000000047947 */ /* 0x000ff60003800000 */
.L_x_10:
[----:B-1----:R-:W-:-:S12]  /*0c50*/  USHF.L.U32 UR42, UR42, 0x1, URZ ;  /* 0x000000012a2a7899 */ /* 0x002fd8000800063f */
.L_x_13:
[----:B------:R-:W-:-:S04]  /*0c60*/  ULOP3.LUT UR7, UR6, 0x1, URZ, 0xfc, !UPT ;  /* 0x0000000106077892 */ /* 0x000fc8000f8efc3f */
[----:B------:R-:W-:-:S06]  /*0c70*/  UISETP.NE.AND UP0, UPT, UR7, 0x3, UPT ;  /* 0x000000030700788c */ /* 0x000fcc000bf05270 */
[----:B------:R-:W-:-:S13]  /*0c80*/  PLOP3.LUT P0, PT, PT, PT, UP0, 0x80, 0x0 ;  /* 0x000000000000781c */ /* 0x000fda0003f0f008 */
[----:B------:R-:W-:Y:S05]  /*0c90*/  @!P0 BRA `(.L_x_14) ;  /* 0x0000000000048947 */ /* 0x000fea0003800000 */
[----:B-1----:R-:W-:Y:S01]  /*0ca0*/  BPT.TRAP 0x1 ;  /* 0x000000040000795c */ /* 0x002fe20000300000 */
.L_x_14:
[----:B------:R-:W2:Y:S01]  /*0cb0*/  S2UR UR7, SR_CgaCtaId ;  /* 0x00000000000779c3 */ /* 0x000ea20000008800 */
[----:B------:R-:W-:Y:S01]  /*0cc0*/  UMOV UR36, 0x400 ;  /* 0x0000040000247882 */ /* 0x000fe20000000000 */
[----:B------:R-:W-:-:S04]  /*0cd0*/  MOV R0, UR4 ;  /* 0x0000000400007c02 */ /* 0x000fc80008000f00 */
[----:B------:R-:W-:Y:S01]  /*0ce0*/  SHF.L.U32 R0, R0, 0x1f, RZ ;  /* 0x0000001f00007819 */ /* 0x000fe200000006ff */
[----:B--2---:R-:W-:-:S04]  /*0cf0*/  ULEA UR36, UR7, UR36, 0x18 ;  /* 0x0000002407247291 */ /* 0x004fc8000f8ec03f */
[----:B------:R-:W-:-:S09]  /*0d00*/  ULEA UR7, UR5, UR36, 0x3 ;  /* 0x0000002405077291 */ /* 0x000fd2000f8e183f */
[----:B------:R-:W2:Y:S02]  /*0d10*/  SYNCS.PHASECHK.TRANS64.TRYWAIT P1, [UR7+0x18050], R0 ;  /* 0x01805000ff0075a7 */ /* 0x000ea40008020147 */
[----:B--2---:R-:W-:Y:S05]  /*0d20*/  @!P1 BRA `(.L_x_15) ;  /* 0x0000007000b89947 */ /* 0x004fea0003800000 */
.L_x_89:
[----:B------:R-:W-:Y:S05]  /*0d30*/  @!P0 BRA `(.L_x_16) ;  /* 0x0000000000048947 */ /* 0x000fea0003800000 */
[----:B-1----:R-:W-:Y:S01]  /*0d40*/  BPT.TRAP 0x1 ;  /* 0x000000040000795c */ /* 0x002fe20000300000 */
.L_x_16:
[----:B--2---:R-:W-:-:S04]  /*0d50*/  SHF.L.U32 R0, RZ, 0x1f, RZ ;  /* 0x0000001fff007819 */ /* 0x004fc800000006ff */
[----:B------:R-:W2:Y:S02]  /*0d60*/  SYNCS.PHASECHK.TRANS64.TRYWAIT P1, [UR36+0x18000], R0 ;  /* 0x01800000ff0075a7 */ /* 0x000ea40008020164 */
[----:B--2---:R-:W-:Y:S05]  /*0d70*/  @!P1 BRA `(.L_x_17) ;  /* 0x0000007000bc9947 */ /* 0x004fea0003800000 */
.L_x_90:
[----:B------:R-:W-:Y:S02]  /*0d80*/  UIADD3 UR21, UR37, -0x1, URZ ;  /* 0xffffffff25157890 */ /* 0x000fe4000fffe03f */
[----:B------:R-:W-:-:S04]  /*0d90*/  UIADD3 UR23, UR36, 0x18090, URZ ;  /* 0x0001809024177890 */ /* 0x000fc8000fffe03f */
[----:B------:R-:W-:Y:S01]  /*0da0*/  ISETP.NE.AND P1, PT, RZ, UR21, PT ;  /* 0x00000015ff007c0c */ /* 0x000fe2000bf25270 */
[----:B------:R-:W-:Y:S02]  /*0db0*/  ULEA UR10, UR10, UR23, 0x3 ;  /* 0x000000170a0a7291 */ /* 0x000fe4000f8e183f */
[----:B------:R-:W-:Y:S01]  /*0dc0*/  USHF.L.U32 UR21, UR21, 0x3, URZ ;  /* 0x0000000315157899 */ /* 0x000fe2000800063f */
[----:B------:R-:W-:-:S04]  /*0dd0*/  SEL R2, RZ, 0x1, P1 ;  /* 0x00000001ff027807 */ /* 0x000fc80000800000 */
[----:B------:R-:W-:-:S04]  /*0de0*/  SHF.L.U32 R2, R2, 0x1f, RZ ;  /* 0x0000001f02027819 */ /* 0x000fc800000006ff */
[----:B------:R-:W3:Y:S02]  /*0df0*/  SYNCS.PHASECHK.TRANS64.TRYWAIT P1, [UR10], R2 ;  /* 0x00000002ff0075a7 */ /* 0x000ee4000802014a */
[----:B---3--:R-:W-:Y:S05]  /*0e00*/  @!P1 BRA `(.L_x_18) ;  /* 0x0000007000b09947 */ /* 0x008fea0003800000 */
.L_x_91:
[----:B------:R-:W-:Y:S01]  /*0e10*/  USHF.R.U32.HI UR4, URZ, 0x4, UR36 ;  /* 0x000000043f047899 */ /* 0x000fe20008011624 */
[----:B------:R-:W-:Y:S01]  /*0e20*/  WARPGROUP.ARRIVE ;  /* 0x00000000000079c5 */ /* 0x000fe20000000000 */
[----:B------:R-:W-:Y:S02]  /*0e30*/  UIADD3 UR7, UR36, 0x4000, URZ ;  /* 0x0000400024077890 */ /* 0x000fe4000fffe03f */
[----:B------:R-:W-:Y:S02]  /*0e40*/  ULOP3.LUT UR4, UR4, 0x3fff, URZ, 0xc0, !UPT ;  /* 0x00003fff04047892 */ /* 0x000fe4000f8ec03f */
[----:B------:R-:W-:Y:S02]  /*0e50*/  USHF.R.U32.HI UR7, URZ, 0x4, UR7 ;  /* 0x000000043f077899 */ /* 0x000fe40008011607 */
[----:B------:R-:W-:Y:S02]  /*0e60*/  ULOP3.LUT UR4, UR4, 0x10000, URZ, 0xfc, !UPT ;  /* 0x0001000004047892 */ /* 0x000fe4000f8efc3f */
[----:B------:R-:W-:-:S02]  /*0e70*/  ULOP3.LUT UR20, UR7, 0x3fff, URZ, 0xc0, !UPT ;  /* 0x00003fff07147892 */ /* 0x000fc4000f8ec03f */
[----:B------:R-:W-:Y:S02]  /*0e80*/  ULEA UR4, UR5, UR4, 0x9 ;  /* 0x0000000405047291 */ /* 0x000fe4000f8e483f */
[----:B------:R-:W-:Y:S01]  /*0e90*/  ULOP3.LUT UR22, UR20, 0x10000, URZ, 0xfc, !UPT ;  /* 0x0001000014167892 */ /* 0x000fe2000f8efc3f */
[----:B------:R-:W-:Y:S01]  /*0ea0*/  UMOV UR5, 0x40000040 ;  /* 0x4000004000057882 */ /* 0x000fe20000000000 */
[----:B------:R-:W-:Y:S01]  /*0eb0*/  UMOV UR11, 0x40000040 ;  /* 0x40000040000b7882 */ /* 0x000fe20000000000 */
[----:B------:R-:W-:Y:S02]  /*0ec0*/  UMOV UR9, UR5 ;  /* 0x0000000500097c82 */ /* 0x000fe40008000000 */
[----:B------:R-:W-:Y:S01]  /*0ed0*/  UMOV UR8, UR4 ;  /* 0x0000000400087c82 */ /* 0x000fe20008000000 */
[----:B------:R-:W-:Y:S01]  /*0ee0*/  UIADD3 UR12, UR4, 0x4, URZ ;  /* 0x00000004040c7890 */ /* 0x000fe2000fffe03f */
[----:B------:R-:W-:Y:S01]  /*0ef0*/  UMOV UR10, UR22 ;  /* 0x00000016000a7c82 */ /* 0x000fe20008000000 */
[----:B------:R-:W-:Y:S01]  /*0f00*/  UIADD3 UR14, UR22, 0x4, URZ ;  /* 0x00000004160e7890 */ /* 0x000fe2000fffe03f */
[----:B------:R-:W-:Y:S01]  /*0f10*/  HGMMA.64x128x16.F32 R24, gdesc[UR8], RZ, !UPT, gsb0 ;  /* 0x01e00000081879f0 */ /* 0x000fe2000c0008ff */
[----:B------:R-:W-:-:S02]  /*0f20*/  UIADD3 UR8, UR4, 0x2, URZ ;  /* 0x0000000204087890 */ /* 0x000fc4000fffe03f */
[----:B------:R-:W-:Y:S01]  /*0f30*/  UIADD3 UR10, UR22, 0x2, URZ ;  /* 0x00000002160a7890 */ /* 0x000fe2000fffe03f */
[----:B------:R-:W-:Y:S01]  /*0f40*/  UMOV UR9, 0x40000040 ;  /* 0x4000004000097882 */ /* 0x000fe20000000000 */
[----:B------:R-:W-:Y:S01]  /*0f50*/  UMOV UR11, 0x40000040 ;  /* 0x40000040000b7882 */ /* 0x000fe20000000000 */
[----:B------:R-:W-:Y:S01]  /*0f60*/  UMOV UR13, 0x40000040 ;  /* 0x40000040000d7882 */ /* 0x000fe20000000000 */
[----:B------:R-:W-:Y:S01]  /*0f70*/  UMOV UR15, 0x40000040 ;  /* 0x40000040000f7882 */ /* 0x000fe20000000000 */
[----:B------:R-:W-:Y:S02]  /*0f80*/  UIADD3 UR16, UR4, 0x6, URZ ;  /* 0x0000000604107890 */ /* 0x000fe4000fffe03f */
[----:B------:R-:W-:Y:S01]  /*0f90*/  UIADD3 UR18, UR22, 0x6, URZ ;  /* 0x0000000616127890 */ /* 0x000fe2000fffe03f */
[----:B------:R-:W-:Y:S01]  /*0fa0*/  UMOV UR17, 0x40000040 ;  /* 0x4000004000117882 */ /* 0x000fe20000000000 */
[----:B------:R-:W-:Y:S01]  /*0fb0*/  UMOV UR19, 0x40000040 ;  /* 0x4000004000137882 */ /* 0x000fe20000000000 */
[----:B------:R-:W-:Y:S01]  /*0fc0*/  ULDC UR7, c[0x0][0x604] ;  /* 0x0001810000077ab9 */ /* 0x000fe20000000800 */
[----:B------:R-:W-:-:S02]  /*0fd0*/  WARPGROUP.DEPBAR.LE gsb0, 0x0 ;  /* 0x00008000000079c5 */ /* 0x000fc40000010000 */
[----:B------:R-:W-:-:S06]  /*0fe0*/  WARPGROUP.ARRIVE ;  /* 0x00000000000079c5 */ /* 0x000fcc0000000000 */
[----:B------:R-:W-:Y:S03]  /*0ff0*/  HGMMA.64x128x16.F32 R24, gdesc[UR8], R24, gsb0 ;  /* 0x01e00000081879f0 */ /* 0x000fe60008000818 */
[----:B------:R-:W-:Y:S02]  /*1000*/  WARPGROUP.DEPBAR.LE gsb0, 0x0 ;  /* 0x00008000000079c5 */ /* 0x000fe40000010000 */
[----:B------:R-:W-:-:S07]  /*1010*/  WARPGROUP.ARRIVE ;  /* 0x00000000000079c5 */ /* 0x000fce0000000000 */
[----:B------:R-:W-:Y:S03]  /*1020*/  HGMMA.64x128x16.F32 R24, gdesc[UR12], R24, gsb0 ;  /* 0x01e000000c1879f0 */ /* 0x000fe60008000818 */
[----:B------:R-:W-:Y:S02]  /*1030*/  WARPGROUP.DEPBAR.LE gsb0, 0x0 ;  /* 0x00008000000079c5 */ /* 0x000fe40000010000 */
[----:B------:R-:W-:-:S07]  /*1040*/  WARPGROUP.ARRIVE ;  /* 0x00000000000079c5 */ /* 0x000fce0000000000 */
[----:B------:R-:W-:Y:S03]  /*1050*/  HGMMA.64x128x16.F32 R24, gdesc[UR16], R24, gsb0 ;  /* 0x01e00000101879f0 */ /* 0x000fe60008000818 */
[----:B------:R-:W-:Y:S02]  /*1060*/  WARPGROUP.DEPBAR.LE gsb0, 0x0 ;  /* 0x00008000000079c5 */ /* 0x000fe40000010000 */
[----:B--2---:R-:W-:Y:S02]  /*1070*/  FMNMX R3, R24, R25, !PT ;  /* 0x0000001918037209 */ /* 0x004fe40007800000 */
[----:B------:R-:W-:Y:S02]  /*1080*/  FMNMX R7, R26, R27, !PT ;  /* 0x0000001b1a077209 */ /* 0x000fe40007800000 */
[----:B------:R-:W-:-:S04]  /*1090*/  FMNMX R2, R28, R3, !PT ;  /* 0x000000031c027209 */ /* 0x000fc80007800000 */
        /* <DEDUP_REMOVED lines=28> */
[----:B------:R-:W-:-:S05]  /*1260*/  FMNMX R2, R85, R2, !PT ;  /* 0x0000000255027209 */ /* 0x000fca0007800000 */
[----:B------:R-:W2:Y:S02]  /*1270*/  SHFL.BFLY PT, R3, R2, 0x1, 0x1f ;  /* 0x0c201f0002037f89 */ /* 0x000ea400000e0000 */
[----:B--2---:R-:W-:-:S05]  /*1280*/  FMNMX R4, R2, R3, !PT ;  /* 0x0000000302047209 */ /* 0x004fca0007800000 */
[----:B------:R-:W2:Y:S02]  /*1290*/  SHFL.BFLY PT, R3, R4, 0x2, 0x1f ;  /* 0x0c401f0004037f89 */ /* 0x000ea400000e0000 */
[----:B--2---:R-:W-:Y:S02]  /*12a0*/  FMNMX R3, R4, R3, !PT ;  /* 0x0000000304037209 */ /* 0x004fe40007800000 */
[----:B------:R-:W-:Y:S02]  /*12b0*/  FMNMX R4, R30, R7, !PT ;  /* 0x000000071e047209 */ /* 0x000fe40007800000 */
[----:B------:R-:W-:Y:S02]  /*12c0*/  FSETP.NEU.AND P1, PT, R3, -INF , PT ;  /* 0xff8000000300780b */ /* 0x000fe40003f2d000 */
[----:B------:R-:W-:Y:S02]  /*12d0*/  FMNMX R9, R31, R4, !PT ;  /* 0x000000041f097209 */ /* 0x000fe40007800000 */
[----:B------:R-:W-:-:S02]  /*12e0*/  FSEL R5, R3, RZ, P1 ;  /* 0x000000ff03057208 */ /* 0x000fc40000800000 */
[----:B------:R-:W-:-:S03]  /*12f0*/  FMNMX R4, R34, R9, !PT ;  /* 0x0000000922047209 */ /* 0x000fc60007800000 */
[----:B------:R-:W-:Y:S01]  /*1300*/  FMUL R12, R5, UR7 ;  /* 0x00000007050c7c20 */ /* 0x000fe20008400000 */
[----:B------:R-:W-:-:S03]  /*1310*/  FMNMX R9, R35, R4, !PT ;  /* 0x0000000423097209 */ /* 0x000fc60007800000 */
[--C-:B------:R-:W-:Y:S01]  /*1320*/  FFMA R24, R24, UR7, -R12.reuse ;  /* 0x0000000718187c23 */ /* 0x100fe2000800080c */
[--C-:B------:R-:W-:Y:S01]  /*1330*/  FFMA R5, R25, UR7, -R12.reuse ;  /* 0x0000000719057c23 */ /* 0x100fe2000800080c */
[--C-:B------:R-:W-:Y:S01]  /*1340*/  FFMA R2, R28, UR7, -R12.reuse ;  /* 0x000000071c027c23 */ /* 0x100fe2000800080c */
[--C-:B------:R-:W-:Y:S01]  /*1350*/  FFMA R6, R36, UR7, -R12.reuse ;  /* 0x0000000724067c23 */ /* 0x100fe2000800080c */
[--C-:B------:R-:W-:Y:S01]  /*1360*/  FFMA R29, R29, UR7, -R12.reuse ;  /* 0x000000071d1d7c23 */ /* 0x100fe2000800080c */
[----:B------:R-:W-:Y:S01]  /*1370*/  FSETP.GEU.AND P5, PT, R24, -126, PT ;  /* 0xc2fc00001800780b */ /* 0x000fe20003fae000 */
[--C-:B------:R-:W-:Y:S01]  /*1380*/  FFMA R28, R32, UR7, -R12.reuse ;  /* 0x00000007201c7c23 */ /* 0x100fe2000800080c */
[----:B------:R-:W-:Y:S01]  /*1390*/  FMNMX R4, R38, R9, !PT ;  /* 0x0000000926047209 */ /* 0x000fe20007800000 */
[--C-:B------:R-:W-:Y:S01]  /*13a0*/  FFMA R33, R33, UR7, -R12.reuse ;  /* 0x0000000721217c23 */ /* 0x100fe2000800080c */
[----:B------:R-:W-:Y:S01]  /*13b0*/  FSETP.GEU.AND P3, PT, R5, -126, PT ;  /* 0xc2fc00000500780b */ /* 0x000fe20003f6e000 */
[--C-:B------:R-:W-:Y:S01]  /*13c0*/  FFMA R37, R37, UR7, -R12.reuse ;  /* 0x0000000725257c23 */ /* 0x100fe2000800080c */
[----:B------:R-:W-:Y:S01]  /*13d0*/  FSETP.GEU.AND P2, PT, R2, -126, PT ;  /* 0xc2fc00000200780b */ /* 0x000fe20003f4e000 */
[--C-:B------:R-:W-:Y:S01]  /*13e0*/  FFMA R32, R40, UR7, -R12.reuse ;  /* 0x0000000728207c23 */ /* 0x100fe2000800080c */
[----:B------:R-:W-:Y:S01]  /*13f0*/  FMNMX R11, R39, R4, !PT ;  /* 0x00000004270b7209 */ /* 0x000fe20007800000 */
[--C-:B------:R-:W-:Y:S01]  /*1400*/  FFMA R36, R48, UR7, -R12.reuse ;  /* 0x0000000730247c23 */ /* 0x100fe2000800080c */
[----:B------:R-:W-:Y:S01]  /*1410*/  FSETP.GEU.AND P4, PT, R29, -126, PT ;  /* 0xc2fc00001d00780b */ /* 0x000fe20003f8e000 */
[--C-:B------:R-:W-:Y:S01]  /*1420*/  FFMA R41, R41, UR7, -R12.reuse ;  /* 0x0000000729297c23 */ /* 0x100fe2000800080c */
[----:B------:R-:W-:Y:S01]  /*1430*/  FMNMX R4, R42, R11, !PT ;  /* 0x0000000b2a047209 */ /* 0x000fe20007800000 */
[----:B------:R-:W-:Y:S01]  /*1440*/  @!P5 FMUL R24, R24, 0.5 ;  /* 0x3f0000001818d820 */ /* 0x000fe20000400000 */
[----:B------:R-:W-:Y:S01]  /*1450*/  FSETP.GEU.AND P6, PT, R28, -126, PT ;  /* 0xc2fc00001c00780b */ /* 0x000fe20003fce000 */
[--C-:B------:R-:W-:Y:S01]  /*1460*/  FFMA R8, R44, UR7, -R12.reuse ;  /* 0x000000072c087c23 */ /* 0x100fe2000800080c */
[----:B------:R-:W-:Y:S01]  /*1470*/  FMNMX R11, R43, R4, !PT ;  /* 0x000000042b0b7209 */ /* 0x000fe20007800000 */
[----:B------:R-:W-:Y:S01]  /*1480*/  @!P3 FMUL R5, R5, 0.5 ;  /* 0x3f0000000505b820 */ /* 0x000fe20000400000 */
[----:B------:R-:W-:Y:S01]  /*1490*/  FSETP.GEU.AND P1, PT, R33, -126, PT ;  /* 0xc2fc00002100780b */ /* 0x000fe20003f2e000 */
[----:B------:R-:W2:Y:S01]  /*14a0*/  MUFU.EX2 R24, R24 ;  /* 0x0000001800187308 */ /* 0x000ea20000000800 */
[----:B------:R-:W-:Y:S01]  /*14b0*/  @!P2 FMUL R2, R2, 0.5 ;  /* 0x3f0000000202a820 */ /* 0x000fe20000400000 */
[----:B------:R-:W-:Y:S01]  /*14c0*/  FMNMX R4, R46, R11, !PT ;  /* 0x0000000b2e047209 */ /* 0x000fe20007800000 */
[--C-:B------:R-:W-:Y:S01]  /*14d0*/  FFMA R45, R45, UR7, -R12.reuse ;  /* 0x000000072d2d7c23 */ /* 0x100fe2000800080c */
[----:B------:R-:W-:Y:S01]  /*14e0*/  @!P4 FMUL R29, R29, 0.5 ;  /* 0x3f0000001d1dc820 */ /* 0x000fe20000400000 */
[--C-:B------:R-:W-:Y:S01]  /*14f0*/  FFMA R49, R49, UR7, -R12.reuse ;  /* 0x0000000731317c23 */ /* 0x100fe2000800080c */
[----:B------:R-:W-:Y:S01]  /*1500*/  FMNMX R13, R47, R4, !PT ;  /* 0x000000042f0d7209 */ /* 0x000fe20007800000 */
[--C-:B------:R-:W-:Y:S01]  /*1510*/  FFMA R10, R52, UR7, -R12.reuse ;  /* 0x00000007340a7c23 */ /* 0x100fe2000800080c */
[----:B------:R-:W3:Y:S01]  /*1520*/  MUFU.EX2 R5, R5 ;  /* 0x0000000500057308 */ /* 0x000ee20000000800 */
[----:B------:R-:W-:Y:S01]  /*1530*/  @!P6 FMUL R28, R28, 0.5 ;  /* 0x3f0000001c1ce820 */ /* 0x000fe20000400000 */
[----:B------:R-:W-:Y:S01]  /*1540*/  FMNMX R4, R50, R13, !PT ;  /* 0x0000000d32047209 */ /* 0x000fe20007800000 */
[--C-:B------:R-:W-:Y:S01]  /*1550*/  FFMA R53, R53, UR7, -R12.reuse ;  /* 0x0000000735357c23 */ /* 0x100fe2000800080c */
[----:B------:R-:W-:Y:S01]  /*1560*/  @!P1 FMUL R33, R33, 0.5 ;  /* 0x3f00000021219820 */ /* 0x000fe20000400000 */
[--C-:B------:R-:W-:Y:S01]  /*1570*/  FFMA R60, R60, UR7, -R12.reuse ;  /* 0x000000073c3c7c23 */ /* 0x100fe2000800080c */
[----:B------:R-:W-:Y:S01]  /*1580*/  FMNMX R13, R51, R4, !PT ;  /* 0x00000004330d7209 */ /* 0x000fe20007800000 */
[--C-:B------:R-:W-:Y:S01]  /*1590*/  FFMA R56, R56, UR7, -R12.reuse ;  /* 0x0000000738387c23 */ /* 0x100fe2000800080c */
[----:B------:R-:W4:Y:S01]  /*15a0*/  MUFU.EX2 R2, R2 ;  /* 0x0000000200027308 */ /* 0x000f220000000800 */
[----:B--2---:R-:W-:Y:S01]  /*15b0*/  @!P5 FMUL R24, R24, R24 ;  /* 0x000000181818d220 */ /* 0x004fe20000400000 */
[----:B------:R-:W-:Y:S01]  /*15c0*/  FSETP.GEU.AND P5, PT, R6, -126, PT ;  /* 0xc2fc00000600780b */ /* 0x000fe20003fae000 */
[--C-:B------:R-:W-:Y:S01]  /*15d0*/  FFMA R57, R57, UR7, -R12.reuse ;  /* 0x0000000739397c23 */ /* 0x100fe2000800080c */
[----:B------:R-:W-:Y:S01]  /*15e0*/  FMNMX R4, R54, R13, !PT ;  /* 0x0000000d36047209 */ /* 0x000fe20007800000 */
[--C-:B------:R-:W-:Y:S01]  /*15f0*/  FFMA R61, R61, UR7, -R12.reuse ;  /* 0x000000073d3d7c23 */ /* 0x100fe2000800080c */
[--C-:B------:R-:W-:Y:S01]  /*1600*/  FFMA R65, R65, UR7, -R12.reuse ;  /* 0x0000000741417c23 */ /* 0x100fe2000800080c */
[--C-:B------:R-:W-:Y:S01]  /*1610*/  FFMA R72, R72, UR7, -R12.reuse ;  /* 0x0000000748487c23 */ /* 0x100fe2000800080c */
[----:B------:R-:W2:Y:S01]  /*1620*/  MUFU.EX2 R7, R29 ;  /* 0x0000001d00077308 */ /* 0x000ea20000000800 */
[----:B------:R-:W-:Y:S01]  /*1630*/  FMNMX R15, R55, R4, !PT ;  /* 0x00000004370f7209 */ /* 0x000fe20007800000 */
[----:B---3--:R-:W-:Y:S01]  /*1640*/  @!P3 FMUL R5, R5, R5 ;  /* 0x000000050505b220 */ /* 0x008fe20000400000 */
[----:B------:R-:W-:Y:S01]  /*1650*/  FSETP.GEU.AND P3, PT, R37, -126, PT ;  /* 0xc2fc00002500780b */ /* 0x000fe20003f6e000 */
[--C-:B------:R-:W-:Y:S01]  /*1660*/  FFMA R64, R64, UR7, -R12.reuse ;  /* 0x0000000740407c23 */ /* 0x100fe2000800080c */
[----:B------:R-:W-:Y:S01]  /*1670*/  FMNMX R4, R58, R15, !PT ;  /* 0x0000000f3a047209 */ /* 0x000fe20007800000 */
[--C-:B------:R-:W-:Y:S01]  /*1680*/  FFMA R68, R68, UR7, -R12.reuse ;  /* 0x0000000744447c23 */ /* 0x100fe2000800080c */
[----:B------:R-:W-:Y:S01]  /*1690*/  @!P5 FMUL R6, R6, 0.5 ;  /* 0x3f0000000606d820 */ /* 0x000fe20000400000 */
[----:B------:R-:W3:Y:S01]  /*16a0*/  MUFU.EX2 R28, R28 ;  /* 0x0000001c001c7308 */ /* 0x000ee20000000800 */
[----:B----4-:R-:W-:Y:S01]  /*16b0*/  @!P2 FMUL R2, R2, R2 ;  /* 0x000000020202a220 */ /* 0x010fe20000400000 */
[----:B------:R-:W-:Y:S01]  /*16c0*/  FSETP.GEU.AND P2, PT, R32, -126, PT ;  /* 0xc2fc00002000780b */ /* 0x000fe20003f4e000 */
[--C-:B------:R-:W-:Y:S01]  /*16d0*/  FFMA R69, R69, UR7, -R12.reuse ;  /* 0x0000000745457c23 */ /* 0x100fe2000800080c */
[----:B------:R-:W-:Y:S01]  /*16e0*/  FMNMX R15, R59, R4, !PT ;  /* 0x000000043b0f7209 */ /* 0x000fe20007800000 */
[--C-:B------:R-:W-:Y:S01]  /*16f0*/  FFMA R73, R73, UR7, -R12.reuse ;  /* 0x0000000749497c23 */ /* 0x100fe2000800080c */
[--C-:B------:R-:W-:Y:S01]  /*1700*/  FFMA R77, R77, UR7, -R12.reuse ;  /* 0x000000074d4d7c23 */ /* 0x100fe2000800080c */
[--C-:B------:R-:W-:Y:S01]  /*1710*/  FFMA R81, R81, UR7, -R12.reuse ;  /* 0x0000000751517c23 */ /* 0x100fe2000800080c */
[----:B------:R-:W4:Y:S01]  /*1720*/  MUFU.EX2 R6, R6 ;  /* 0x0000000600067308 */ /* 0x000f220000000800 */
[----:B--2---:R-:W-:Y:S01]  /*1730*/  @!P4 FMUL R7, R7, R7 ;  /* 0x000000070707c220 */ /* 0x004fe20000400000 */
[----:B------:R-:W-:Y:S01]  /*1740*/  FSETP.GEU.AND P4, PT, R41, -126, PT ;  /* 0xc2fc00002900780b */ /* 0x000fe20003f8e000 */
[----:B------:R-:W-:Y:S01]  /*1750*/  @!P3 FMUL R37, R37, 0.5 ;  /* 0x3f0000002525b820 */ /* 0x000fe20000400000 */
[----:B------:R-:W-:Y:S01]  /*1760*/  FMNMX R4, R62, R15, !PT ;  /* 0x0000000f3e047209 */ /* 0x000fe20007800000 */
[--C-:B------:R-:W-:Y:S01]  /*1770*/  FFMA R76, R76, UR7, -R12.reuse ;  /* 0x000000074c4c7c23 */ /* 0x100fe2000800080c */
[--C-:B------:R-:W-:Y:S01]  /*1780*/  FFMA R80, R80, UR7, -R12.reuse ;  /* 0x0000000750507c23 */ /* 0x100fe2000800080c */
[----:B------:R-:W-:Y:S01]  /*1790*/  @!P2 FMUL R32, R32, 0.5 ;  /* 0x3f0000002020a820 */ /* 0x000fe20000400000 */
[----:B------:R-:W2:Y:S01]  /*17a0*/  MUFU.EX2 R9, R33 ;  /* 0x0000002100097308 */ /* 0x000ea20000000800 */
[----:B---3--:R-:W-:Y:S01]  /*17b0*/  @!P6 FMUL R28, R28, R28 ;  /* 0x0000001c1c1ce220 */ /* 0x008fe20000400000 */
[----:B------:R-:W-:Y:S01]  /*17c0*/  FSETP.GEU.AND P6, PT, R8, -126, PT ;  /* 0xc2fc00000800780b */ /* 0x000fe20003fce000 */
[--C-:B------:R-:W-:Y:S01]  /*17d0*/  FFMA R84, R84, UR7, -R12.reuse ;  /* 0x0000000754547c23 */ /* 0x100fe2000800080c */
[----:B------:R-:W-:Y:S01]  /*17e0*/  FMNMX R17, R63, R4, !PT ;  /* 0x000000043f117209 */ /* 0x000fe20007800000 */
[----:B------:R-:W-:-:S02]  /*17f0*/  FFMA R12, R85, UR7, -R12 ;  /* 0x00000007550c7c23 */ /* 0x000fc4000800080c */
[----:B------:R-:W-:Y:S01]  /*1800*/  @!P4 FMUL R41, R41, 0.5 ;  /* 0x3f0000002929c820 */ /* 0x000fe20000400000 */
[----:B------:R-:W3:Y:S01]  /*1810*/  MUFU.EX2 R11, R37 ;  /* 0x00000025000b7308 */ /* 0x000ee20000000800 */
[----:B----4-:R-:W-:Y:S01]  /*1820*/  @!P5 FMUL R6, R6, R6 ;  /* 0x000000060606d220 */ /* 0x010fe20000400000 */
[----:B------:R-:W-:Y:S02]  /*1830*/  FSETP.GEU.AND P5, PT, R36, -126, PT ;  /* 0xc2fc00002400780b */ /* 0x000fe40003fae000 */
[----:B------:R-:W-:-:S03]  /*1840*/  FMNMX R4, R66, R17, !PT ;  /* 0x0000001142047209 */ /* 0x000fc60007800000 */
[----:B------:R-:W-:Y:S01]  /*1850*/  @!P6 FMUL R8, R8, 0.5 ;  /* 0x3f0000000808e820 */ /* 0x000fe20000400000 */
[----:B------:R-:W4:Y:S01]  /*1860*/  MUFU.EX2 R32, R32 ;  /* 0x0000002000207308 */ /* 0x000f220000000800 */
[----:B--2---:R-:W-:Y:S01]  /*1870*/  @!P1 FMUL R9, R9, R9 ;  /* 0x0000000909099220 */ /* 0x004fe20000400000 */
[----:B------:R-:W-:Y:S02]  /*1880*/  FSETP.GEU.AND P1, PT, R45, -126, PT ;  /* 0xc2fc00002d00780b */ /* 0x000fe40003f2e000 */
[----:B------:R-:W-:-:S03]  /*1890*/  FMNMX R17, R67, R4, !PT ;  /* 0x0000000443117209 */ /* 0x000fc60007800000 */
[----:B------:R-:W-:Y:S01]  /*18a0*/  @!P5 FMUL R36, R36, 0.5 ;  /* 0x3f0000002424d820 */ /* 0x000fe20000400000 */
[----:B------:R-:W2:Y:S01]  /*18b0*/  MUFU.EX2 R13, R41 ;  /* 0x00000029000d7308 */ /* 0x000ea20000000800 */
[----:B------:R-:W-:Y:S01]  /*18c0*/  FMNMX R4, R70, R17, !PT ;  /* 0x0000001146047209 */ /* 0x000fe20007800000 */
[----:B---3--:R-:W-:Y:S01]  /*18d0*/  @!P3 FMUL R11, R11, R11 ;  /* 0x0000000b0b0bb220 */ /* 0x008fe20000400000 */
[----:B------:R-:W-:Y:S02]  /*18e0*/  FSETP.GEU.AND P3, PT, R49, -126, PT ;  /* 0xc2fc00003100780b */ /* 0x000fe40003f6e000 */
[----:B------:R-:W-:Y:S02]  /*18f0*/  FMNMX R19, R71, R4, !PT ;  /* 0x0000000447137209 */ /* 0x000fe40007800000 */
[----:B------:R-:W-:Y:S01]  /*1900*/  @!P1 FMUL R45, R45, 0.5 ;  /* 0x3f0000002d2d9820 */ /* 0x000fe20000400000 */
[----:B------:R-:W3:Y:S01]  /*1910*/  MUFU.EX2 R36, R36 ;  /* 0x0000002400247308 */ /* 0x000ee20000000800 */
[----:B------:R-:W-:Y:S01]  /*1920*/  FMNMX R4, R74, R19, !PT ;  /* 0x000000134a047209 */ /* 0x000fe20007800000 */
[----:B----4-:R-:W-:Y:S01]  /*1930*/  @!P2 FMUL R32, R32, R32 ;  /* 0x000000202020a220 */ /* 0x010fe20000400000 */
[----:B------:R-:W-:-:S02]  /*1940*/  FSETP.GEU.AND P2, PT, R10, -126, PT ;  /* 0xc2fc00000a00780b */ /* 0x000fc40003f4e000 */
[----:B------:R-:W-:-:S03]  /*1950*/  FMNMX R19, R75, R4, !PT ;  /* 0x000000044b137209 */ /* 0x000fc60007800000 */
[----:B------:R-:W4:Y:S01]  /*1960*/  MUFU.EX2 R8, R8 ;  /* 0x0000000800087308 */ /* 0x000f220000000800 */
[----:B--2---:R-:W-:Y:S01]  /*1970*/  @!P4 FMUL R13, R13, R13 ;  /* 0x0000000d0d0dc220 */ /* 0x004fe20000400000 */
[----:B------:R-:W-:Y:S01]  /*1980*/  FSETP.GEU.AND P4, PT, R53, -126, PT ;  /* 0xc2fc00003500780b */ /* 0x000fe20003f8e000 */
[----:B------:R-:W-:Y:S01]  /*1990*/  @!P3 FMUL R49, R49, 0.5 ;  /* 0x3f0000003131b820 */ /* 0x000fe20000400000 */
[----:B------:R-:W-:-:S04]  /*19a0*/  FMNMX R4, R78, R19, !PT ;  /* 0x000000134e047209 */ /* 0x000fc80007800000 */
[----:B------:R-:W2:Y:S01]  /*19b0*/  MUFU.EX2 R15, R45 ;  /* 0x0000002d000f7308 */ /* 0x000ea20000000800 */
[----:B---3--:R-:W-:Y:S01]  /*19c0*/  @!P5 FMUL R36, R36, R36 ;  /* 0x000000242424d220 */ /* 0x008fe20000400000 */
[----:B------:R-:W-:Y:S01]  /*19d0*/  FSETP.GEU.AND P5, PT, R60, -126, PT ;  /* 0xc2fc00003c00780b */ /* 0x000fe20003fae000 */
[----:B------:R-:W-:Y:S01]  /*19e0*/  @!P2 FMUL R10, R10, 0.5 ;  /* 0x3f0000000a0aa820 */ /* 0x000fe20000400000 */
[----:B------:R-:W-:-:S03]  /*19f0*/  FMNMX R21, R79, R4, !PT ;  /* 0x000000044f157209 */ /* 0x000fc60007800000 */
[----:B------:R-:W-:Y:S01]  /*1a00*/  @!P4 FMUL R53, R53, 0.5 ;  /* 0x3f0000003535c820 */ /* 0x000fe20000400000 */
[----:B------:R-:W-:Y:S01]  /*1a10*/  FMNMX R4, R82, R21, !PT ;  /* 0x0000001552047209 */ /* 0x000fe20007800000 */
[----:B----4-:R-:W-:Y:S01]  /*1a20*/  @!P6 FMUL R8, R8, R8 ;  /* 0x000000080808e220 */ /* 0x010fe20000400000 */
[----:B------:R-:W-:Y:S01]  /*1a30*/  FSETP.GEU.AND P6, PT, R56, -126, PT ;  /* 0xc2fc00003800780b */ /* 0x000fe20003fce000 */
[----:B------:R-:W3:Y:S01]  /*1a40*/  MUFU.EX2 R17, R49 ;  /* 0x0000003100117308 */ /* 0x000ee20000000800 */
[----:B------:R-:W-:-:S03]  /*1a50*/  FMNMX R23, R83, R4, !PT ;  /* 0x0000000453177209 */ /* 0x000fc60007800000 */
[----:B------:R-:W-:Y:S01]  /*1a60*/  @!P5 FMUL R60, R60, 0.5 ;  /* 0x3f0000003c3cd820 */ /* 0x000fe20000400000 */
[----:B------:R-:W-:Y:S01]  /*1a70*/  FMNMX R4, R86, R23, !PT ;  /* 0x0000001756047209 */ /* 0x000fe20007800000 */
[----:B--2---:R-:W-:Y:S01]  /*1a80*/  @!P1 FMUL R15, R15, R15 ;  /* 0x0000000f0f0f9220 */ /* 0x004fe20000400000 */
[----:B------:R-:W-:Y:S01]  /*1a90*/  FSETP.GEU.AND P1, PT, R57, -126, PT ;  /* 0xc2fc00003900780b */ /* 0x000fe20003f2e000 */
[----:B------:R-:W2:Y:S01]  /*1aa0*/  MUFU.EX2 R19, R53 ;  /* 0x0000003500137308 */ /* 0x000ea20000000800 */
[----:B------:R-:W-:-:S03]  /*1ab0*/  FMNMX R4, R87, R4, !PT ;  /* 0x0000000457047209 */ /* 0x000fc60007800000 */
[----:B------:R-:W-:Y:S02]  /*1ac0*/  @!P6 FMUL R56, R56, 0.5 ;  /* 0x3f0000003838e820 */ /* 0x000fe40000400000 */
[----:B------:R-:W4:Y:S02]  /*1ad0*/  SHFL.BFLY PT, R23, R4, 0x1, 0x1f ;  /* 0x0c201f0004177f89 */ /* 0x000f2400000e0000 */
[----:B------:R-:W5:Y:S01]  /*1ae0*/  MUFU.EX2 R25, R60 ;  /* 0x0000003c00197308 */ /* 0x000f620000000800 */
[----:B---3--:R-:W-:Y:S01]  /*1af0*/  @!P3 FMUL R17, R17, R17 ;  /* 0x000000111111b220 */ /* 0x008fe20000400000 */
[----:B------:R-:W-:Y:S02]  /*1b00*/  FSETP.GEU.AND P3, PT, R61, -126, PT ;  /* 0xc2fc00003d00780b */ /* 0x000fe40003f6e000 */
[----:B------:R-:W-:-:S04]  /*1b10*/  @!P1 FMUL R57, R57, 0.5 ;  /* 0x3f00000039399820 */ /* 0x000fc80000400000 */
[----:B------:R-:W3:Y:S01]  /*1b20*/  MUFU.EX2 R10, R10 ;  /* 0x0000000a000a7308 */ /* 0x000ee20000000800 */
[----:B--2---:R-:W-:Y:S01]  /*1b30*/  @!P4 FMUL R19, R19, R19 ;  /* 0x000000131313c220 */ /* 0x004fe20000400000 */
[----:B------:R-:W-:-:S05]  /*1b40*/  FSETP.GEU.AND P4, PT, R65, -126, PT ;  /* 0xc2fc00004100780b */ /* 0x000fca0003f8e000 */
[----:B------:R-:W-:Y:S01]  /*1b50*/  @!P3 FMUL R61, R61, 0.5 ;  /* 0x3f0000003d3db820 */ /* 0x000fe20000400000 */
[----:B------:R-:W2:Y:S01]  /*1b60*/  MUFU.EX2 R21, R56 ;  /* 0x0000003800157308 */ /* 0x000ea20000000800 */
[----:B-----5:R-:W-:Y:S01]  /*1b70*/  @!P5 FMUL R25, R25, R25 ;  /* 0x000000191919d220 */ /* 0x020fe20000400000 */
[----:B------:R-:W-:Y:S02]  /*1b80*/  FSETP.GEU.AND P5, PT, R72, -126, PT ;  /* 0xc2fc00004800780b */ /* 0x000fe40003fae000 */
[----:B----4-:R-:W-:-:S03]  /*1b90*/  FMNMX R4, R4, R23, !PT ;  /* 0x0000001704047209 */ /* 0x010fc60007800000 */
[----:B------:R-:W-:Y:S01]  /*1ba0*/  @!P4 FMUL R65, R65, 0.5 ;  /* 0x3f0000004141c820 */ /* 0x000fe20000400000 */
[----:B------:R-:W4:Y:S01]  /*1bb0*/  MUFU.EX2 R40, R57 ;  /* 0x0000003900287308 */ /* 0x000f220000000800 */
[----:B---3--:R-:W-:Y:S01]  /*1bc0*/  @!P2 FMUL R10, R10, R10 ;  /* 0x0000000a0a0aa220 */ /* 0x008fe20000400000 */
[----:B------:R-:W-:Y:S01]  /*1bd0*/  FSETP.GEU.AND P2, PT, R64, -126, PT ;  /* 0xc2fc00004000780b */ /* 0x000fe20003f4e000 */
[----:B------:R-:W3:Y:S04]  /*1be0*/  SHFL.BFLY PT, R23, R4, 0x2, 0x1f ;  /* 0x0c401f0004177f89 */ /* 0x000ee800000e0000 */
[----:B------:R-:W-:Y:S01]  /*1bf0*/  @!P5 FMUL R72, R72, 0.5 ;  /* 0x3f0000004848d820 */ /* 0x000fe20000400000 */
[----:B------:R-:W5:Y:S01]  /*1c00*/  MUFU.EX2 R16, R61 ;  /* 0x0000003d00107308 */ /* 0x000f620000000800 */
[----:B--2---:R-:W-:Y:S01]  /*1c10*/  @!P6 FMUL R21, R21, R21 ;  /* 0x000000151515e220 */ /* 0x004fe20000400000 */
[----:B------:R-:W-:-:S05]  /*1c20*/  FSETP.GEU.AND P6, PT, R68, -126, PT ;  /* 0xc2fc00004400780b */ /* 0x000fca0003fce000 */
[----:B------:R-:W-:Y:S01]  /*1c30*/  @!P2 FMUL R64, R64, 0.5 ;  /* 0x3f0000004040a820 */ /* 0x000fe20000400000 */
[----:B------:R-:W2:Y:S01]  /*1c40*/  MUFU.EX2 R44, R65 ;  /* 0x00000041002c7308 */ /* 0x000ea20000000800 */
[----:B----4-:R-:W-:Y:S01]  /*1c50*/  @!P1 FMUL R40, R40, R40 ;  /* 0x0000002828289220 */ /* 0x010fe20000400000 */
[----:B------:R-:W-:-:S05]  /*1c60*/  FSETP.GEU.AND P1, PT, R69, -126, PT ;  /* 0xc2fc00004500780b */ /* 0x000fca0003f2e000 */
[----:B------:R-:W-:Y:S01]  /*1c70*/  @!P6 FMUL R68, R68, 0.5 ;  /* 0x3f0000004444e820 */ /* 0x000fe20000400000 */
[----:B------:R-:W4:Y:S01]  /*1c80*/  MUFU.EX2 R37, R72 ;  /* 0x0000004800257308 */ /* 0x000f220000000800 */
[----:B-----5:R-:W-:Y:S01]  /*1c90*/  @!P3 FMUL R16, R16, R16 ;  /* 0x000000101010b220 */ /* 0x020fe20000400000 */
[----:B------:R-:W-:Y:S02]  /*1ca0*/  FSETP.GEU.AND P3, PT, R73, -126, PT ;  /* 0xc2fc00004900780b */ /* 0x000fe40003f6e000 */
[----:B---3--:R-:W-:-:S03]  /*1cb0*/  FMNMX R4, R4, R23, !PT ;  /* 0x0000001704047209 */ /* 0x008fc60007800000 */
[----:B------:R-:W-:Y:S01]  /*1cc0*/  @!P1 FMUL R69, R69, 0.5 ;  /* 0x3f00000045459820 */ /* 0x000fe20000400000 */
[----:B------:R-:W3:Y:S01]  /*1cd0*/  MUFU.EX2 R29, R64 ;  /* 0x00000040001d7308 */ /* 0x000ee20000000800 */
        /* <DEDUP_REMOVED lines=8> */
[----:B---3--:R-:W-:Y:S01]  /*1d60*/  @!P2 FMUL R29, R29, R29 ;  /* 0x0000001d1d1da220 */ /* 0x008fe20000400000 */
[----:B------:R-:W-:-:S05]  /*1d70*/  FSETP.GEU.AND P2, PT, R76, -126, PT ;  /* 0xc2fc00004c00780b */ /* 0x000fca0003f4e000 */
[----:B------:R-:W-:Y:S01]  /*1d80*/  @!P5 FMUL R81, R81, 0.5 ;  /* 0x3f0000005151d820 */ /* 0x000fe20000400000 */
[----:B------:R-:W3:Y:S01]  /*1d90*/  MUFU.EX2 R48, R73 ;  /* 0x0000004900307308 */ /* 0x000ee20000000800 */
[----:B--2---:R-:W-:Y:S01]  /*1da0*/  @!P6 FMUL R33, R33, R33 ;  /* 0x000000212121e220 */ /* 0x004fe20000400000 */
[----:B------:R-:W-:-:S05]  /*1db0*/  FSETP.GEU.AND P6, PT, R80, -126, PT ;  /* 0xc2fc00005000780b */ /* 0x000fca0003fce000 */
[----:B------:R-:W-:Y:S01]  /*1dc0*/  @!P2 FMUL R76, R76, 0.5 ;  /* 0x3f0000004c4ca820 */ /* 0x000fe20000400000 */
[----:B------:R-:W2:Y:S01]  /*1dd0*/  MUFU.EX2 R20, R77 ;  /* 0x0000004d00147308 */ /* 0x000ea20000000800 */
[----:B----4-:R-:W-:Y:S01]  /*1de0*/  @!P1 FMUL R18, R18, R18 ;  /* 0x0000001212129220 */ /* 0x010fe20000400000 */
[----:B------:R-:W-:-:S04]  /*1df0*/  FSETP.NEU.AND P1, PT, R4, -INF , PT ;  /* 0xff8000000400780b */ /* 0x000fc80003f2d000 */
[----:B------:R-:W-:Y:S01]  /*1e00*/  FSEL R14, R4, RZ, P1 ;  /* 0x000000ff040e7208 */ /* 0x000fe20000800000 */
[----:B------:R-:W-:Y:S01]  /*1e10*/  @!P6 FMUL R80, R80, 0.5 ;  /* 0x3f0000005050e820 */ /* 0x000fe20000400000 */
[----:B------:R-:W4:Y:S01]  /*1e20*/  MUFU.EX2 R52, R81 ;  /* 0x0000005100347308 */ /* 0x000f220000000800 */
[----:B---3--:R-:W-:Y:S01]  /*1e30*/  @!P3 FMUL R48, R48, R48 ;  /* 0x000000303030b220 */ /* 0x008fe20000400000 */
[----:B------:R-:W-:Y:S01]  /*1e40*/  FSETP.GEU.AND P3, PT, R12, -126, PT ;  /* 0xc2fc00000c00780b */ /* 0x000fe20003f6e000 */
[----:B------:R-:W-:Y:S01]  /*1e50*/  FMUL R14, R14, UR7 ;  /* 0x000000070e0e7c20 */ /* 0x000fe20008400000 */
[----:B------:R-:W-:-:S03]  /*1e60*/  FSETP.GEU.AND P1, PT, R84, -126, PT ;  /* 0xc2fc00005400780b */ /* 0x000fc60003f2e000 */
[--C-:B------:R-:W-:Y:S01]  /*1e70*/  FFMA R45, R27, UR7, -R14.reuse ;  /* 0x000000071b2d7c23 */ /* 0x100fe2000800080e */
[----:B------:R-:W3:Y:S01]  /*1e80*/  MUFU.EX2 R41, R76 ;  /* 0x0000004c00297308 */ /* 0x000ee20000000800 */
[--C-:B------:R-:W-:Y:S01]  /*1e90*/  FFMA R49, R31, UR7, -R14.reuse ;  /* 0x000000071f317c23 */ /* 0x100fe2000800080e */
[--C-:B------:R-:W-:Y:S01]  /*1ea0*/  FFMA R26, R26, UR7, -R14.reuse ;  /* 0x000000071a1a7c23 */ /* 0x100fe2000800080e */
[----:B--2---:R-:W-:Y:S01]  /*1eb0*/  @!P4 FMUL R20, R20, R20 ;  /* 0x000000141414c220 */ /* 0x004fe20000400000 */
[----:B------:R-:W-:Y:S01]  /*1ec0*/  FSETP.GEU.AND P4, PT, R45, -126, PT ;  /* 0xc2fc00002d00780b */ /* 0x000fe20003f8e000 */
[--C-:B------:R-:W-:Y:S01]  /*1ed0*/  FFMA R30, R30, UR7, -R14.reuse ;  /* 0x000000071e1e7c23 */ /* 0x100fe2000800080e */
[--C-:B------:R-:W-:Y:S01]  /*1ee0*/  FFMA R34, R34, UR7, -R14.reuse ;  /* 0x0000000722227c23 */ /* 0x100fe2000800080e */
[----:B------:R-:W-:Y:S01]  /*1ef0*/  @!P3 FMUL R12, R12, 0.5 ;  /* 0x3f0000000c0cb820 */ /* 0x000fe20000400000 */
[----:B------:R-:W2:Y:S01]  /*1f00*/  MUFU.EX2 R23, R80 ;  /* 0x0000005000177308 */ /* 0x000ea20000000800 */
[----:B----4-:R-:W-:Y:S01]  /*1f10*/  @!P5 FMUL R52, R52, R52 ;  /* 0x000000343434d220 */ /* 0x010fe20000400000 */
[----:B------:R-:W-:Y:S01]  /*1f20*/  FSETP.GEU.AND P5, PT, R49, -126, PT ;  /* 0xc2fc00003100780b */ /* 0x000fe20003fae000 */
[----:B------:R-:W-:Y:S01]  /*1f30*/  @!P1 FMUL R84, R84, 0.5 ;  /* 0x3f00000054549820 */ /* 0x000fe20000400000 */
[--C-:B------:R-:W-:Y:S01]  /*1f40*/  FFMA R38, R38, UR7, -R14.reuse ;  /* 0x0000000726267c23 */ /* 0x100fe2000800080e */
[--C-:B------:R-:W-:Y:S01]  /*1f50*/  FFMA R51, R51, UR7, -R14.reuse ;  /* 0x0000000733337c23 */ /* 0x100fe2000800080e */
[--C-:B------:R-:W-:Y:S01]  /*1f60*/  FFMA R55, R55, UR7, -R14.reuse ;  /* 0x0000000737377c23 */ /* 0x100fe2000800080e */
[--C-:B------:R-:W-:Y:S01]  /*1f70*/  FFMA R42, R42, UR7, -R14.reuse ;  /* 0x000000072a2a7c23 */ /* 0x100fe2000800080e */
[----:B------:R4:W5:Y:S01]  /*1f80*/  MUFU.EX2 R22, R12 ;  /* 0x0000000c00167308 */ /* 0x0009620000000800 */
[----:B---3--:R-:W-:Y:S01]  /*1f90*/  @!P2 FMUL R41, R41, R41 ;  /* 0x000000292929a220 */ /* 0x008fe20000400000 */
[----:B------:R-:W-:Y:S01]  /*1fa0*/  FSETP.GEU.AND P2, PT, R26, -126, PT ;  /* 0xc2fc00001a00780b */ /* 0x000fe20003f4e000 */
[----:B------:R-:W-:Y:S01]  /*1fb0*/  @!P4 FMUL R45, R45, 0.5 ;  /* 0x3f0000002d2dc820 */ /* 0x000fe20000400000 */
[--C-:B------:R-:W-:Y:S01]  /*1fc0*/  FFMA R46, R46, UR7, -R14.reuse ;  /* 0x000000072e2e7c23 */ /* 0x100fe2000800080e */
[--C-:B------:R-:W-:Y:S01]  /*1fd0*/  FFMA R50, R50, UR7, -R14.reuse ;  /* 0x0000000732327c23 */ /* 0x100fe2000800080e */
[--C-:B------:R-:W-:Y:S01]  /*1fe0*/  FFMA R63, R63, UR7, -R14.reuse ;  /* 0x000000073f3f7c23 */ /* 0x100fe2000800080e */
[----:B------:R-:W-:Y:S01]  /*1ff0*/  @!P5 FMUL R49, R49, 0.5 ;  /* 0x3f0000003131d820 */ /* 0x000fe20000400000 */
[----:B------:R-:W3:Y:S01]  /*2000*/  MUFU.EX2 R56, R45 ;  /* 0x0000002d00387308 */ /* 0x000ee20000000800 */
[----:B--2---:R-:W-:Y:S01]  /*2010*/  @!P6 FMUL R23, R23, R23 ;  /* 0x000000171717e220 */ /* 0x004fe20000400000 */
[----:B------:R-:W-:Y:S01]  /*2020*/  FSETP.GEU.AND P6, PT, R30, -126, PT ;  /* 0xc2fc00001e00780b */ /* 0x000fe20003fce000 */
[--C-:B----4-:R-:W-:Y:S01]  /*2030*/  FFMA R12, R35, UR7, -R14.reuse ;  /* 0x00000007230c7c23 */ /* 0x110fe2000800080e */
[--C-:B------:R-:W-:Y:S01]  /*2040*/  FFMA R67, R67, UR7, -R14.reuse ;  /* 0x0000000743437c23 */ /* 0x100fe2000800080e */
[--C-:B------:R-:W-:Y:S01]  /*2050*/  FFMA R54, R54, UR7, -R14.reuse ;  /* 0x0000000736367c23 */ /* 0x100fe2000800080e */
[--C-:B------:R-:W-:Y:S01]  /*2060*/  FFMA R59, R59, UR7, -R14.reuse ;  /* 0x000000073b3b7c23 */ /* 0x100fe2000800080e */
[----:B------:R-:W-:Y:S01]  /*2070*/  @!P2 FMUL R26, R26, 0.5 ;  /* 0x3f0000001a1aa820 */ /* 0x000fe20000400000 */
[----:B------:R-:W2:Y:S01]  /*2080*/  MUFU.EX2 R60, R49 ;  /* 0x00000031003c7308 */ /* 0x000ea20000000800 */
[----:B-----5:R-:W-:Y:S01]  /*2090*/  @!P3 FMUL R22, R22, R22 ;  /* 0x000000161616b220 */ /* 0x020fe20000400000 */
[----:B------:R-:W-:Y:S01]  /*20a0*/  FSETP.GEU.AND P3, PT, R12, -126, PT ;  /* 0xc2fc00000c00780b */ /* 0x000fe20003f6e000 */
[--C-:B------:R-:W-:Y:S01]  /*20b0*/  FFMA R75, R75, UR7, -R14.reuse ;  /* 0x000000074b4b7c23 */ /* 0x100fe2000800080e */
[--C-:B------:R-:W-:Y:S01]  /*20c0*/  FFMA R83, R83, UR7, -R14.reuse ;  /* 0x0000000753537c23 */ /* 0x100fe2000800080e */
[--C-:B------:R-:W-:Y:S01]  /*20d0*/  FFMA R71, R71, UR7, -R14.reuse ;  /* 0x0000000747477c23 */ /* 0x100fe2000800080e */
[--C-:B------:R-:W-:Y:S01]  /*20e0*/  FFMA R78, R78, UR7, -R14.reuse ;  /* 0x000000074e4e7c23 */ /* 0x100fe2000800080e */
[----:B------:R-:W-:Y:S01]  /*20f0*/  @!P6 FMUL R30, R30, 0.5 ;  /* 0x3f0000001e1ee820 */ /* 0x000fe20000400000 */
[----:B------:R-:W4:Y:S01]  /*2100*/  MUFU.EX2 R27, R84 ;  /* 0x00000054001b7308 */ /* 0x000f220000000800 */
[----:B---3--:R-:W-:Y:S01]  /*2110*/  @!P4 FMUL R56, R56, R56 ;  /* 0x000000383838c220 */ /* 0x008fe20000400000 */
[--C-:B------:R-:W-:Y:S01]  /*2120*/  FFMA R86, R86, UR7, -R14.reuse ;  /* 0x0000000756567c23 */ /* 0x100fe2000800080e */
[----:B------:R-:W-:Y:S01]  /*2130*/  FFMA R79, R79, UR7, -R14 ;  /* 0x000000074f4f7c23 */ /* 0x000fe2000800080e */
[----:B------:R-:W-:Y:S01]  /*2140*/  FADD R61, R17, R52 ;  /* 0x00000034113d7221 */ /* 0x000fe20000000000 */
[----:B------:R-:W-:Y:S01]  /*2150*/  FADD R57, R8, R41 ;  /* 0x0000002908397221 */ /* 0x000fe20000000000 */
[----:B------:R-:W-:Y:S01]  /*2160*/  F2FP.F16.F32.PACK_AB R52, R52, R23 ;  /* 0x000000173434723e */ /* 0x000fe200000000ff */
[----:B------:R-:W-:Y:S01]  /*2170*/  @!P3 FMUL R12, R12, 0.5 ;  /* 0x3f0000000c0cb820 */ /* 0x000fe20000400000 */
[----:B------:R3:W5:Y:S01]  /*2180*/  MUFU.EX2 R31, R26 ;  /* 0x0000001a001f7308 */ /* 0x0007620000000800 */
[----:B--2---:R-:W-:-:S07]  /*2190*/  @!P5 FMUL R60, R60, R60 ;  /* 0x0000003c3c3cd220 */ /* 0x004fce0000400000 */
[----:B------:R2:W1:Y:S01]  /*21a0*/  MUFU.EX2 R35, R30 ;  /* 0x0000001e00237308 */ /* 0x0004620000000800 */
[----:B---3--:R-:W-:Y:S01]  /*21b0*/  FFMA R26, R39, UR7, -R14 ;  /* 0x00000007271a7c23 */ /* 0x008fe2000800080e */
[----:B----4-:R-:W-:Y:S01]  /*21c0*/  @!P1 FMUL R27, R27, R27 ;  /* 0x0000001b1b1b9220 */ /* 0x010fe20000400000 */
[----:B------:R-:W-:-:S03]  /*21d0*/  FSETP.GEU.AND P1, PT, R34, -126, PT ;  /* 0xc2fc00002200780b */ /* 0x000fc60003f2e000 */
[----:B------:R-:W-:Y:S02]  /*21e0*/  FSETP.GEU.AND P4, PT, R26, -126, PT ;  /* 0xc2fc00001a00780b */ /* 0x000fe40003f8e000 */
[----:B------:R3:W4:Y:S01]  /*21f0*/  MUFU.EX2 R64, R12 ;  /* 0x0000000c00407308 */ /* 0x0007220000000800 */
[----:B--2---:R-:W-:Y:S01]  /*2200*/  FFMA R30, R43, UR7, -R14 ;  /* 0x000000072b1e7c23 */ /* 0x004fe2000800080e */
[----:B-----5:R-:W-:Y:S01]  /*2210*/  @!P2 FMUL R31, R31, R31 ;  /* 0x0000001f1f1fa220 */ /* 0x020fe20000400000 */
[----:B------:R-:W-:-:S03]  /*2220*/  FSETP.GEU.AND P2, PT, R38, -126, PT ;  /* 0xc2fc00002600780b */ /* 0x000fc60003f4e000 */
[----:B------:R-:W-:Y:S02]  /*2230*/  FSETP.GEU.AND P5, PT, R30, -126, PT ;  /* 0xc2fc00001e00780b */ /* 0x000fe40003fae000 */
[----:B------:R-:W-:Y:S01]  /*2240*/  @!P1 FMUL R34, R34, 0.5 ;  /* 0x3f00000022229820 */ /* 0x000fe20000400000 */
[----:B---3--:R-:W-:Y:S01]  /*2250*/  FFMA R12, R47, UR7, -R14 ;  /* 0x000000072f0c7c23 */ /* 0x008fe2000800080e */
[----:B-1----:R-:W-:Y:S01]  /*2260*/  @!P6 FMUL R35, R35, R35 ;  /* 0x000000232323e220 */ /* 0x002fe20000400000 */
[----:B------:R-:W-:Y:S01]  /*2270*/  @!P4 FMUL R26, R26, 0.5 ;  /* 0x3f0000001a1ac820 */ /* 0x000fe20000400000 */
[----:B------:R1:W2:Y:S01]  /*2280*/  MUFU.EX2 R39, R34 ;  /* 0x0000002200277308 */ /* 0x0002a20000000800 */
[----:B------:R-:W-:-:S03]  /*2290*/  FSETP.GEU.AND P6, PT, R42, -126, PT ;  /* 0xc2fc00002a00780b */ /* 0x000fc60003fce000 */
[----:B------:R-:W-:Y:S01]  /*22a0*/  @!P2 FMUL R38, R38, 0.5 ;  /* 0x3f0000002626a820 */ /* 0x000fe20000400000 */
[----:B----4-:R-:W-:Y:S01]  /*22b0*/  @!P3 FMUL R64, R64, R64 ;  /* 0x000000404040b220 */ /* 0x010fe20000400000 */
[----:B------:R-:W-:Y:S01]  /*22c0*/  FSETP.GEU.AND P3, PT, R12, -126, PT ;  /* 0xc2fc00000c00780b */ /* 0x000fe20003f6e000 */
[----:B------:R-:W-:Y:S01]  /*22d0*/  @!P5 FMUL R30, R30, 0.5 ;  /* 0x3f0000001e1ed820 */ /* 0x000fe20000400000 */
[----:B------:R3:W4:Y:S01]  /*22e0*/  MUFU.EX2 R68, R26 ;  /* 0x0000001a00447308 */ /* 0x0007220000000800 */
[----:B-1----:R-:W-:-:S05]  /*22f0*/  FFMA R34, R74, UR7, -R14 ;  /* 0x000000074a227c23 */ /* 0x002fca000800080e */
[----:B------:R-:W-:Y:S02]  /*2300*/  @!P6 FMUL R42, R42, 0.5 ;  /* 0x3f0000002a2ae820 */ /* 0x000fe40000400000 */
[----:B------:R1:W5:Y:S01]  /*2310*/  MUFU.EX2 R72, R30 ;  /* 0x0000001e00487308 */ /* 0x0003620000000800 */
[----:B--2---:R-:W-:Y:S01]  /*2320*/  @!P1 FMUL R39, R39, R39 ;  /* 0x0000002727279220 */ /* 0x004fe20000400000 */
[----:B------:R-:W-:Y:S01]  /*2330*/  FSETP.GEU.AND P1, PT, R46, -126, PT ;  /* 0xc2fc00002e00780b */ /* 0x000fe20003f2e000 */
[----:B------:R-:W-:Y:S01]  /*2340*/  @!P3 FMUL R12, R12, 0.5 ;  /* 0x3f0000000c0cb820 */ /* 0x000fe20000400000 */
[----:B---3--:R-:W-:-:S04]  /*2350*/  FFMA R26, R58, UR7, -R14 ;  /* 0x000000073a1a7c23 */ /* 0x008fc8000800080e */
[----:B------:R-:W2:Y:S01]  /*2360*/  MUFU.EX2 R43, R38 ;  /* 0x00000026002b7308 */ /* 0x000ea20000000800 */
[----:B----4-:R-:W-:Y:S01]  /*2370*/  @!P4 FMUL R68, R68, R68 ;  /* 0x000000444444c220 */ /* 0x010fe20000400000 */
[----:B------:R-:W-:Y:S01]  /*2380*/  FSETP.GEU.AND P4, PT, R51, -126, PT ;  /* 0xc2fc00003300780b */ /* 0x000fe20003f8e000 */
[----:B-1----:R-:W-:-:S04]  /*2390*/  FFMA R30, R66, UR7, -R14 ;  /* 0x00000007421e7c23 */ /* 0x002fc8000800080e */
[----:B------:R-:W-:Y:S01]  /*23a0*/  @!P1 FMUL R46, R46, 0.5 ;  /* 0x3f0000002e2e9820 */ /* 0x000fe20000400000 */
[----:B------:R1:W3:Y:S01]  /*23b0*/  MUFU.EX2 R76, R12 ;  /* 0x0000000c004c7308 */ /* 0x0002e20000000800 */
[----:B-----5:R-:W-:Y:S01]  /*23c0*/  @!P5 FMUL R72, R72, R72 ;  /* 0x000000484848d220 */ /* 0x020fe20000400000 */
[----:B------:R-:W-:-:S05]  /*23d0*/  FSETP.GEU.AND P5, PT, R55, -126, PT ;  /* 0xc2fc00003700780b */ /* 0x000fca0003fae000 */
[----:B------:R-:W-:Y:S01]  /*23e0*/  @!P4 FMUL R51, R51, 0.5 ;  /* 0x3f0000003333c820 */ /* 0x000fe20000400000 */
[----:B------:R-:W4:Y:S01]  /*23f0*/  MUFU.EX2 R45, R42 ;  /* 0x0000002a002d7308 */ /* 0x000f220000000800 */
[----:B--2---:R-:W-:Y:S01]  /*2400*/  @!P2 FMUL R43, R43, R43 ;  /* 0x0000002b2b2ba220 */ /* 0x004fe20000400000 */
[----:B------:R-:W-:Y:S01]  /*2410*/  FSETP.GEU.AND P2, PT, R50, -126, PT ;  /* 0xc2fc00003200780b */ /* 0x000fe20003f4e000 */
[----:B-1----:R-:W-:-:S04]  /*2420*/  FFMA R12, R62, UR7, -R14 ;  /* 0x000000073e0c7c23 */ /* 0x002fc8000800080e */
[----:B------:R-:W-:Y:S01]  /*2430*/  @!P5 FMUL R55, R55, 0.5 ;  /* 0x3f0000003737d820 */ /* 0x000fe20000400000 */
[----:B------:R1:W2:Y:S01]  /*2440*/  MUFU.EX2 R58, R51 ;  /* 0x00000033003a7308 */ /* 0x0002a20000000800 */
[----:B---3--:R-:W-:Y:S01]  /*2450*/  @!P3 FMUL R76, R76, R76 ;  /* 0x0000004c4c4cb220 */ /* 0x008fe20000400000 */
[----:B------:R-:W-:-:S05]  /*2460*/  FSETP.GEU.AND P3, PT, R59, -126, PT ;  /* 0xc2fc00003b00780b */ /* 0x000fca0003f6e000 */
[----:B------:R-:W-:Y:S01]  /*2470*/  @!P2 FMUL R50, R50, 0.5 ;  /* 0x3f0000003232a820 */ /* 0x000fe20000400000 */
[----:B------:R3:W5:Y:S01]  /*2480*/  MUFU.EX2 R62, R55 ;  /* 0x00000037003e7308 */ /* 0x0007620000000800 */
[----:B----4-:R-:W-:Y:S01]  /*2490*/  @!P6 FMUL R45, R45, R45 ;  /* 0x0000002d2d2de220 */ /* 0x010fe20000400000 */
[----:B------:R-:W-:Y:S01]  /*24a0*/  FSETP.GEU.AND P6, PT, R54, -126, PT ;  /* 0xc2fc00003600780b */ /* 0x000fe20003fce000 */
[----:B-1----:R-:W-:Y:S01]  /*24b0*/  FADD R51, R32, R37 ;  /* 0x0000002520337221 */ /* 0x002fe20000000000 */
[----:B------:R-:W-:-:S03]  /*24c0*/  F2FP.F16.F32.PACK_AB R32, R13, R32 ;  /* 0x000000200d20723e */ /* 0x000fc600000000ff */
[----:B------:R-:W-:Y:S01]  /*24d0*/  @!P3 FMUL R59, R59, 0.5 ;  /* 0x3f0000003b3bb820 */ /* 0x000fe20000400000 */
[----:B------:R-:W1:Y:S01]  /*24e0*/  MUFU.EX2 R47, R46 ;  /* 0x0000002e002f7308 */ /* 0x000e620000000800 */
[----:B--2---:R-:W-:Y:S01]  /*24f0*/  @!P4 FMUL R58, R58, R58 ;  /* 0x0000003a3a3ac220 */ /* 0x004fe20000400000 */
[----:B------:R-:W-:Y:S01]  /*2500*/  FSETP.GEU.AND P4, PT, R63, -126, PT ;  /* 0xc2fc00003f00780b */ /* 0x000fe20003f8e000 */
[----:B---3--:R-:W-:Y:S01]  /*2510*/  FADD R55, R36, R23 ;  /* 0x0000001724377221 */ /* 0x008fe20000000000 */
[----:B------:R-:W-:-:S03]  /*2520*/  F2FP.F16.F32.PACK_AB R36, R17, R36 ;  /* 0x000000241124723e */ /* 0x000fc600000000ff */
[----:B------:R-:W-:Y:S01]  /*2530*/  @!P6 FMUL R54, R54, 0.5 ;  /* 0x3f0000003636e820 */ /* 0x000fe20000400000 */
[----:B------:R-:W2:Y:S01]  /*2540*/  MUFU.EX2 R49, R50 ;  /* 0x0000003200317308 */ /* 0x000ea20000000800 */
[----:B-----5:R-:W-:Y:S01]  /*2550*/  @!P5 FMUL R62, R62, R62 ;  /* 0x0000003e3e3ed220 */ /* 0x020fe20000400000 */
[----:B------:R-:W-:-:S05]  /*2560*/  FSETP.GEU.AND P5, PT, R67, -126, PT ;  /* 0xc2fc00004300780b */ /* 0x000fca0003fae000 */
[----:B------:R-:W-:Y:S01]  /*2570*/  @!P4 FMUL R63, R63, 0.5 ;  /* 0x3f0000003f3fc820 */ /* 0x000fe20000400000 */
[----:B------:R-:W3:Y:S01]  /*2580*/  MUFU.EX2 R53, R54 ;  /* 0x0000003600357308 */ /* 0x000ee20000000800 */
[----:B-1----:R-:W-:Y:S01]  /*2590*/  @!P1 FMUL R47, R47, R47 ;  /* 0x0000002f2f2f9220 */ /* 0x002fe20000400000 */
[----:B------:R-:W-:-:S05]  /*25a0*/  FSETP.GEU.AND P1, PT, R26, -126, PT ;  /* 0xc2fc00001a00780b */ /* 0x000fca0003f2e000 */
[----:B------:R-:W-:Y:S01]  /*25b0*/  @!P5 FMUL R67, R67, 0.5 ;  /* 0x3f0000004343d820 */ /* 0x000fe20000400000 */
[----:B------:R-:W1:Y:S01]  /*25c0*/  MUFU.EX2 R63, R63 ;  /* 0x0000003f003f7308 */ /* 0x000e620000000800 */
[----:B--2---:R-:W-:Y:S01]  /*25d0*/  @!P2 FMUL R49, R49, R49 ;  /* 0x000000313131a220 */ /* 0x004fe20000400000 */
[----:B------:R-:W-:-:S05]  /*25e0*/  FSETP.GEU.AND P2, PT, R12, -126, PT ;  /* 0xc2fc00000c00780b */ /* 0x000fca0003f4e000 */
[----:B------:R-:W-:Y:S01]  /*25f0*/  @!P1 FMUL R26, R26, 0.5 ;  /* 0x3f0000001a1a9820 */ /* 0x000fe20000400000 */
[----:B------:R-:W2:Y:S01]  /*2600*/  MUFU.EX2 R67, R67 ;  /* 0x0000004300437308 */ /* 0x000ea20000000800 */
[----:B---3--:R-:W-:Y:S01]  /*2610*/  @!P6 FMUL R53, R53, R53 ;  /* 0x000000353535e220 */ /* 0x008fe20000400000 */
[----:B------:R-:W-:-:S05]  /*2620*/  FSETP.GEU.AND P6, PT, R30, -126, PT ;  /* 0xc2fc00001e00780b */ /* 0x000fca0003fce000 */
[----:B------:R-:W-:Y:S01]  /*2630*/  @!P2 FMUL R12, R12, 0.5 ;  /* 0x3f0000000c0ca820 */ /* 0x000fe20000400000 */
[----:B------:R3:W4:Y:S01]  /*2640*/  MUFU.EX2 R80, R26 ;  /* 0x0000001a00507308 */ /* 0x0007220000000800 */
[----:B-1----:R-:W-:-:S06]  /*2650*/  @!P4 FMUL R63, R63, R63 ;  /* 0x0000003f3f3fc220 */ /* 0x002fcc0000400000 */
[----:B------:R-:W-:Y:S01]  /*2660*/  @!P6 FMUL R30, R30, 0.5 ;  /* 0x3f0000001e1ee820 */ /* 0x000fe20000400000 */
[----:B------:R1:W5:Y:S01]  /*2670*/  MUFU.EX2 R66, R12 ;  /* 0x0000000c00427308 */ /* 0x0003620000000800 */
[----:B--2---:R-:W-:Y:S01]  /*2680*/  @!P5 FMUL R67, R67, R67 ;  /* 0x000000434343d220 */ /* 0x004fe20000400000 */
[----:B------:R-:W-:Y:S01]  /*2690*/  FSETP.GEU.AND P5, PT, R83, -126, PT ;  /* 0xc2fc00005300780b */ /* 0x000fe20003fae000 */
[----:B---3--:R-:W-:Y:S02]  /*26a0*/  FFMA R26, R70, UR7, -R14 ;  /* 0x00000007461a7c23 */ /* 0x008fe4000800080e */
[----:B------:R-:W-:-:S03]  /*26b0*/  FADD R50, R64, R67 ;  /* 0x0000004340327221 */ /* 0x000fc60000000000 */
[----:B------:R-:W2:Y:S01]  /*26c0*/  MUFU.EX2 R59, R59 ;  /* 0x0000003b003b7308 */ /* 0x000ea20000000800 */
[--C-:B-1----:R-:W-:Y:S01]  /*26d0*/  FFMA R12, R82, UR7, -R14.reuse ;  /* 0x00000007520c7c23 */ /* 0x102fe2000800080e */
[----:B----4-:R-:W-:Y:S01]  /*26e0*/  @!P1 FMUL R80, R80, R80 ;  /* 0x0000005050509220 */ /* 0x010fe20000400000 */
[----:B------:R-:W-:Y:S01]  /*26f0*/  FSETP.GEU.AND P1, PT, R34, -126, PT ;  /* 0xc2fc00002200780b */ /* 0x000fe20003f2e000 */
[----:B------:R-:W-:Y:S01]  /*2700*/  FFMA R14, R87, UR7, -R14 ;  /* 0x00000007570e7c23 */ /* 0x000fe2000800080e */
[----:B------:R-:W-:Y:S01]  /*2710*/  ULOP3.LUT UR7, UR21, 0x8, URZ, 0xc, !UPT ;  /* 0x0000000815077892 */ /* 0x000fe2000f8e0c3f */
[----:B------:R-:W-:Y:S01]  /*2720*/  FSETP.GEU.AND P4, PT, R12, -126, PT ;  /* 0xc2fc00000c00780b */ /* 0x000fe20003f8e000 */
[----:B------:R-:W-:Y:S01]  /*2730*/  @!P5 FMUL R83, R83, 0.5 ;  /* 0x3f0000005353d820 */ /* 0x000fe20000400000 */
[----:B------:R1:W3:Y:S01]  /*2740*/  MUFU.EX2 R70, R30 ;  /* 0x0000001e00467308 */ /* 0x0002e20000000800 */
[----:B-----5:R-:W-:Y:S01]  /*2750*/  @!P2 FMUL R66, R66, R66 ;  /* 0x000000424242a220 */ /* 0x020fe20000400000 */
[----:B------:R-:W-:-:S06]  /*2760*/  FSETP.GEU.AND P2, PT, R75, -126, PT ;  /* 0xc2fc00004b00780b */ /* 0x000fcc0003f4e000 */
[----:B------:R-:W-:Y:S01]  /*2770*/  @!P1 FMUL R34, R34, 0.5 ;  /* 0x3f00000022229820 */ /* 0x000fe20000400000 */
[----:B--2---:R-:W-:Y:S01]  /*2780*/  @!P3 FMUL R59, R59, R59 ;  /* 0x0000003b3b3bb220 */ /* 0x004fe20000400000 */
[----:B------:R-:W2:Y:S01]  /*2790*/  MUFU.EX2 R83, R83 ;  /* 0x0000005300537308 */ /* 0x000ea20000000800 */
[----:B------:R-:W-:Y:S01]  /*27a0*/  @!P4 FMUL R12, R12, 0.5 ;  /* 0x3f0000000c0cc820 */ /* 0x000fe20000400000 */
[----:B------:R-:W-:Y:S01]  /*27b0*/  FSETP.GEU.AND P3, PT, R26, -126, PT ;  /* 0xc2fc00001a00780b */ /* 0x000fe20003f6e000 */
[----:B-1----:R-:W-:Y:S01]  /*27c0*/  FADD R30, R9, R44 ;  /* 0x0000002c091e7221 */ /* 0x002fe20000000000 */
[----:B------:R-:W-:Y:S01]  /*27d0*/  F2FP.F16.F32.PACK_AB R44, R44, R29 ;  /* 0x0000001d2c2c723e */ /* 0x000fe200000000ff */
[----:B------:R-:W-:Y:S01]  /*27e0*/  @!P2 FMUL R75, R75, 0.5 ;  /* 0x3f0000004b4ba820 */ /* 0x000fe20000400000 */
[----:B---3--:R-:W-:Y:S02]  /*27f0*/  @!P6 FMUL R70, R70, R70 ;  /* 0x000000464646e220 */ /* 0x008fe40000400000 */
[----:B------:R-:W1:Y:S01]  /*2800*/  MUFU.EX2 R82, R34 ;  /* 0x0000002200527308 */ /* 0x000e620000000800 */
[----:B------:R-:W-:Y:S01]  /*2810*/  FSETP.GEU.AND P6, PT, R71, -126, PT ;  /* 0xc2fc00004700780b */ /* 0x000fe20003fce000 */
[----:B------:R-:W-:Y:S01]  /*2820*/  FADD R69, R30, R61 ;  /* 0x0000003d1e457221 */ /* 0x000fe20000000000 */
[----:B------:R-:W-:Y:S01]  /*2830*/  FADD R30, R11, R18 ;  /* 0x000000120b1e7221 */ /* 0x000fe20000000000 */
[----:B------:R-:W-:Y:S01]  /*2840*/  FADD R61, R19, R22 ;  /* 0x00000016133d7221 */ /* 0x000fe20000000000 */
[----:B------:R-:W-:-:S02]  /*2850*/  FADD R46, R39, R70 ;  /* 0x00000046272e7221 */ /* 0x000fc40000000000 */
[----:B------:R-:W-:Y:S01]  /*2860*/  @!P3 FMUL R26, R26, 0.5 ;  /* 0x3f0000001a1ab820 */ /* 0x000fe20000400000 */
[----:B------:R3:W4:Y:S01]  /*2870*/  MUFU.EX2 R84, R12 ;  /* 0x0000000c00547308 */ /* 0x0007220000000800 */
[----:B--2---:R-:W-:Y:S01]  /*2880*/  @!P5 FMUL R83, R83, R83 ;  /* 0x000000535353d220 */ /* 0x004fe20000400000 */
[----:B------:R-:W-:Y:S01]  /*2890*/  FSETP.GEU.AND P5, PT, R14, -126, PT ;  /* 0xc2fc00000e00780b */ /* 0x000fe20003fae000 */
[----:B------:R-:W-:Y:S01]  /*28a0*/  FADD R61, R30, R61 ;  /* 0x0000003d1e3d7221 */ /* 0x000fe20000000000 */
[----:B------:R-:W-:Y:S01]  /*28b0*/  FADD R30, R56, R59 ;  /* 0x0000003b381e7221 */ /* 0x000fe20000000000 */
[----:B------:R-:W-:Y:S01]  /*28c0*/  FADD R81, R58, R83 ;  /* 0x000000533a517221 */ /* 0x000fe20000000000 */
[----:B------:R-:W-:Y:S02]  /*28d0*/  @!P6 FMUL R71, R71, 0.5 ;  /* 0x3f0000004747e820 */ /* 0x000fe40000400000 */
[----:B------:R-:W2:Y:S01]  /*28e0*/  MUFU.EX2 R75, R75 ;  /* 0x0000004b004b7308 */ /* 0x000ea20000000800 */
[----:B-1----:R-:W-:Y:S01]  /*28f0*/  @!P1 FMUL R82, R82, R82 ;  /* 0x0000005252529220 */ /* 0x002fe20000400000 */
[----:B------:R-:W-:Y:S01]  /*2900*/  FSETP.GEU.AND P1, PT, R78, -126, PT ;  /* 0xc2fc00004e00780b */ /* 0x000fe20003f2e000 */
[----:B---3--:R-:W-:Y:S01]  /*2910*/  FADD R12, R24, R21 ;  /* 0x00000015180c7221 */ /* 0x008fe20000000000 */
[----:B------:R-:W-:Y:S01]  /*2920*/  FADD R50, R50, R81 ;  /* 0x0000005132327221 */ /* 0x000fe20000000000 */
[----:B------:R-:W-:Y:S01]  /*2930*/  FADD R73, R45, R82 ;  /* 0x000000522d497221 */ /* 0x000fe20000000000 */
[C---:B------:R-:W-:Y:S01]  /*2940*/  F2FP.F16.F32.PACK_AB R24, R5.reuse, R24 ;  /* 0x000000180518723e */ /* 0x040fe200000000ff */
[----:B------:R-:W-:Y:S01]  /*2950*/  FADD R34, R12, R51 ;  /* 0x000000330c227221 */ /* 0x000fe20000000000 */
[----:B------:R1:W3:Y:S01]  /*2960*/  MUFU.EX2 R74, R26 ;  /* 0x0000001a004a7308 */ /* 0x0002e20000000800 */
[----:B----4-:R-:W-:Y:S01]  /*2970*/  @!P4 FMUL R84, R84, R84 ;  /* 0x000000545454c220 */ /* 0x010fe20000400000 */
[----:B------:R-:W-:Y:S01]  /*2980*/  FSETP.GEU.AND P4, PT, R86, -126, PT ;  /* 0xc2fc00005600780b */ /* 0x000fe20003f8e000 */
[----:B------:R-:W-:Y:S01]  /*2990*/  FADD R12, R5, R40 ;  /* 0x00000028050c7221 */ /* 0x000fe20000000000 */
[----:B------:R-:W-:Y:S01]  /*29a0*/  @!P5 FMUL R14, R14, 0.5 ;  /* 0x3f0000000e0ed820 */ /* 0x000fe20000400000 */
[----:B------:R-:W-:-:S02]  /*29b0*/  F2FP.F16.F32.PACK_AB R40, R40, R21 ;  /* 0x000000152828723e */ /* 0x000fc400000000ff */
[----:B------:R-:W-:Y:S01]  /*29c0*/  @!P1 FMUL R78, R78, 0.5 ;  /* 0x3f0000004e4e9820 */ /* 0x000fe20000400000 */
[----:B------:R-:W4:Y:S01]  /*29d0*/  MUFU.EX2 R71, R71 ;  /* 0x0000004700477308 */ /* 0x000f220000000800 */
[----:B--2---:R-:W-:Y:S01]  /*29e0*/  @!P2 FMUL R75, R75, R75 ;  /* 0x0000004b4b4ba220 */ /* 0x004fe20000400000 */
[----:B------:R-:W-:Y:S01]  /*29f0*/  FSETP.GEU.AND P2, PT, R79, -126, PT ;  /* 0xc2fc00004f00780b */ /* 0x000fe20003f4e000 */
[----:B-1----:R-:W-:Y:S01]  /*2a00*/  FADD R26, R28, R29 ;  /* 0x0000001d1c1a7221 */ /* 0x002fe20000000000 */
[----:B------:R-:W-:Y:S01]  /*2a10*/  F2FP.F16.F32.PACK_AB R29, R64, R39 ;  /* 0x00000027401d723e */ /* 0x000fe200000000ff */
[----:B------:R-:W-:Y:S01]  /*2a20*/  FADD R77, R72, R75 ;  /* 0x0000004b484d7221 */ /* 0x000fe20000000000 */
[----:B------:R-:W-:Y:S01]  /*2a30*/  F2FP.F16.F32.PACK_AB R39, R62, R53 ;  /* 0x000000353e27723e */ /* 0x000fe200000000ff */
[----:B------:R-:W-:Y:S01]  /*2a40*/  FADD R65, R26, R55 ;  /* 0x000000371a417221 */ /* 0x000fe20000000000 */
[----:B------:R-:W-:Y:S01]  /*2a50*/  FADD R55, R13, R48 ;  /* 0x000000300d377221 */ /* 0x000fe20000000000 */
[----:B------:R-:W-:Y:S01]  /*2a60*/  @!P4 FMUL R86, R86, 0.5 ;  /* 0x3f0000005656c820 */ /* 0x000fe20000400000 */
[----:B------:R-:W1:Y:S01]  /*2a70*/  MUFU.EX2 R78, R78 ;  /* 0x0000004e004e7308 */ /* 0x000e620000000800 */
[----:B------:R-:W-:Y:S01]  /*2a80*/  FADD R26, R2, R25 ;  /* 0x00000019021a7221 */ /* 0x000fe20000000000 */
[----:B------:R-:W-:Y:S01]  /*2a90*/  FADD R38, R12, R55 ;  /* 0x000000370c267221 */ /* 0x000fe20000000000 */
[----:B------:R-:W-:Y:S01]  /*2aa0*/  FADD R55, R15, R20 ;  /* 0x000000140f377221 */ /* 0x000fe20000000000 */
[----:B------:R-:W-:Y:S01]  /*2ab0*/  FADD R12, R7, R16 ;  /* 0x00000010070c7221 */ /* 0x000fe20000000000 */
[----:B------:R-:W-:Y:S01]  /*2ac0*/  @!P2 FMUL R79, R79, 0.5 ;  /* 0x3f0000004f4fa820 */ /* 0x000fe20000400000 */
[----:B------:R-:W-:Y:S01]  /*2ad0*/  FADD R42, R26, R57 ;  /* 0x000000391a2a7221 */ /* 0x000fe20000000000 */
[----:B------:R-:W-:Y:S01]  /*2ae0*/  FADD R26, R6, R33 ;  /* 0x00000021061a7221 */ /* 0x000fe20000000000 */
[----:B------:R-:W-:Y:S01]  /*2af0*/  FADD R12, R12, R55 ;  /* 0x000000370c0c7221 */ /* 0x000fe20000000000 */
[----:B------:R2:W5:Y:S01]  /*2b00*/  MUFU.EX2 R51, R79 ;  /* 0x0000004f00337308 */ /* 0x0005620000000800 */
[----:B------:R-:W-:Y:S01]  /*2b10*/  FADD R57, R10, R27 ;  /* 0x0000001b0a397221 */ /* 0x000fe20000000000 */
[----:B---3--:R-:W-:Y:S01]  /*2b20*/  @!P3 FMUL R74, R74, R74 ;  /* 0x0000004a4a4ab220 */ /* 0x008fe20000400000 */
[----:B----4-:R-:W-:Y:S01]  /*2b30*/  @!P6 FMUL R71, R71, R71 ;  /* 0x000000474747e220 */ /* 0x010fe20000400000 */
[----:B------:R-:W-:Y:S01]  /*2b40*/  FADD R85, R30, R77 ;  /* 0x0000004d1e557221 */ /* 0x000fe20000000000 */
[----:B------:R-:W-:Y:S01]  /*2b50*/  FADD R57, R26, R57 ;  /* 0x000000391a397221 */ /* 0x000fe20000000000 */
[----:B------:R-:W-:Y:S01]  /*2b60*/  FADD R26, R31, R80 ;  /* 0x000000501f1a7221 */ /* 0x000fe20000000000 */
[----:B------:R-:W-:Y:S01]  /*2b70*/  FADD R30, R43, R74 ;  /* 0x0000004a2b1e7221 */ /* 0x000fe20000000000 */
[----:B------:R-:W3:Y:S01]  /*2b80*/  MUFU.EX2 R86, R86 ;  /* 0x0000005600567308 */ /* 0x000ee20000000800 */
[----:B--2---:R-:W-:Y:S01]  /*2b90*/  FADD R79, R49, R84 ;  /* 0x00000054314f7221 */ /* 0x004fe20000000000 */
[----:B-1----:R-:W-:Y:S01]  /*2ba0*/  @!P1 FMUL R78, R78, R78 ;  /* 0x0000004e4e4e9220 */ /* 0x002fe20000400000 */
[----:B------:R-:W-:Y:S01]  /*2bb0*/  FADD R54, R26, R73 ;  /* 0x000000491a367221 */ /* 0x000fe20000000000 */
[----:B------:R-:W-:Y:S01]  /*2bc0*/  FADD R26, R60, R63 ;  /* 0x0000003f3c1a7221 */ /* 0x000fe20000000000 */
[----:B------:R-:W-:Y:S01]  /*2bd0*/  FADD R87, R46, R79 ;  /* 0x0000004f2e577221 */ /* 0x000fe20000000000 */
[----:B------:R-:W-:Y:S01]  /*2be0*/  FADD R73, R47, R78 ;  /* 0x0000004e2f497221 */ /* 0x000fe20000000000 */
[----:B------:R-:W-:Y:S01]  /*2bf0*/  FADD R46, R68, R71 ;  /* 0x00000047442e7221 */ /* 0x000fe20000000000 */
[----:B------:R1:W2:Y:S01]  /*2c00*/  MUFU.EX2 R55, R14 ;  /* 0x0000000e00377308 */ /* 0x0002a20000000800 */
[----:B-----5:R-:W-:Y:S01]  /*2c10*/  @!P2 FMUL R51, R51, R51 ;  /* 0x000000333333a220 */ /* 0x020fe20000400000 */
[----:B------:R-:W-:Y:S01]  /*2c20*/  FADD R54, R54, R87 ;  /* 0x0000005736367221 */ /* 0x000fe20000000000 */
[----:B------:R-:W-:Y:S01]  /*2c30*/  FADD R50, R85, R50 ;  /* 0x0000003255327221 */ /* 0x000fe20000000000 */
[----:B------:R-:W-:Y:S01]  /*2c40*/  FADD R34, R34, R65 ;  /* 0x0000004122227221 */ /* 0x000fe20000000000 */
[----:B------:R-:W-:Y:S01]  /*2c50*/  FADD R77, R76, R51 ;  /* 0x000000334c4d7221 */ /* 0x000fe20000000000 */
[----:B------:R-:W-:Y:S01]  /*2c60*/  FADD R38, R38, R69 ;  /* 0x0000004526267221 */ /* 0x000fe20000000000 */
[----:B------:R-:W-:Y:S01]  /*2c70*/  FADD R57, R42, R57 ;  /* 0x000000392a397221 */ /* 0x000fe20000000000 */
[----:B------:R-:W-:Y:S01]  /*2c80*/  FADD R61, R12, R61 ;  /* 0x0000003d0c3d7221 */ /* 0x000fe20000000000 */
[----:B---3--:R-:W-:Y:S01]  /*2c90*/  @!P4 FMUL R86, R86, R86 ;  /* 0x000000565656c220 */ /* 0x008fe20000400000 */
[----:B-1----:R-:W-:Y:S01]  /*2ca0*/  FADD R14, R35, R66 ;  /* 0x00000042230e7221 */ /* 0x002fe20000000000 */
[----:B------:R-:W-:Y:S01]  /*2cb0*/  FADD R26, R26, R77 ;  /* 0x0000004d1a1a7221 */ /* 0x000fe20000000000 */
[----:B------:R-:W-:Y:S01]  /*2cc0*/  MOV R12, UR7 ;  /* 0x00000007000c7c02 */ /* 0x000fe20008000f00 */
[----:B------:R-:W-:Y:S01]  /*2cd0*/  FADD R79, R53, R86 ;  /* 0x00000056354f7221 */ /* 0x000fe20000000000 */
[----:B------:R-:W-:Y:S01]  /*2ce0*/  FADD R14, R14, R73 ;  /* 0x000000490e0e7221 */ /* 0x000fe20000000000 */
[----:B------:R-:W-:Y:S01]  /*2cf0*/  FADD R34, R34, R57 ;  /* 0x0000003922227221 */ /* 0x000fe20000000000 */
[----:B------:R-:W-:Y:S01]  /*2d00*/  FADD R61, R38, R61 ;  /* 0x0000003d263d7221 */ /* 0x000fe20000000000 */
[----:B--2---:R-:W-:Y:S01]  /*2d10*/  @!P5 FMUL R55, R55, R55 ;  /* 0x000000373737d220 */ /* 0x004fe20000400000 */
[----:B------:R-:W-:Y:S01]  /*2d20*/  FADD R79, R30, R79 ;  /* 0x0000004f1e4f7221 */ /* 0x000fe20000000000 */
[----:B------:R1:W-:Y:S01]  /*2d30*/  SYNCS.ARRIVE.TRANS64.A1T0 RZ, [R12+UR23], RZ ;  /* 0x000000ff0cff79a7 */ /* 0x0003e20008100017 */
[----:B------:R-:W-:Y:S01]  /*2d40*/  F2FP.F16.F32.PACK_AB R42, R16, R25 ;  /* 0x00000019102a723e */ /* 0x000fe200000000ff */
[----:B------:R-:W-:Y:S01]  /*2d50*/  FADD R81, R62, R55 ;  /* 0x000000373e517221 */ /* 0x000fe20000000000 */
[----:B------:R-:W-:Y:S01]  /*2d60*/  FADD R79, R14, R79 ;  /* 0x0000004f0e4f7221 */ /* 0x000fe20000000000 */
[----:B------:R-:W-:-:S02]  /*2d70*/  F2FP.F16.F32.PACK_AB R48, R48, R37 ;  /* 0x000000253030723e */ /* 0x000fc400000000ff */
[----:B------:R-:W-:Y:S01]  /*2d80*/  FADD R81, R46, R81 ;  /* 0x000000512e517221 */ /* 0x000fe20000000000 */
[----:B------:R-:W-:Y:S01]  /*2d90*/  FADD R54, R54, R79 ;  /* 0x0000004f36367221 */ /* 0x000fe20000000000 */
[----:B------:R-:W-:Y:S01]  /*2da0*/  F2FP.F16.F32.PACK_AB R46, R18, R33 ;  /* 0x00000021122e723e */ /* 0x000fe200000000ff */
[----:B-1----:R-:W-:Y:S01]  /*2db0*/  FADD R12, R34, R61 ;  /* 0x0000003d220c7221 */ /* 0x002fe20000000000 */
[----:B------:R-:W-:Y:S01]  /*2dc0*/  FADD R81, R26, R81 ;  /* 0x000000511a517221 */ /* 0x000fe20000000000 */
[----:B------:R-:W-:Y:S02]  /*2dd0*/  F2FP.F16.F32.PACK_AB R25, R56, R31 ;  /* 0x0000001f3819723e */ /* 0x000fe400000000ff */
[----:B------:R-:W-:Y:S01]  /*2de0*/  F2FP.F16.F32.PACK_AB R31, R68, R43 ;  /* 0x0000002b441f723e */ /* 0x000fe200000000ff */
[----:B------:R-:W-:Y:S01]  /*2df0*/  FADD R81, R50, R81 ;  /* 0x0000005132517221 */ /* 0x000fe20000000000 */
[----:B------:R-:W-:Y:S02]  /*2e00*/  F2FP.F16.F32.PACK_AB R50, R20, R41 ;  /* 0x000000291432723e */ /* 0x000fe400000000ff */
[----:B------:R-:W-:Y:S01]  /*2e10*/  F2FP.F16.F32.PACK_AB R33, R72, R45 ;  /* 0x0000002d4821723e */ /* 0x000fe200000000ff */
[----:B------:R-:W-:Y:S01]  /*2e20*/  FADD R14, R54, R81 ;  /* 0x00000051360e7221 */ /* 0x000fe20000000000 */
[----:B------:R-:W-:-:S02]  /*2e30*/  F2FP.F16.F32.PACK_AB R54, R22, R27 ;  /* 0x0000001b1636723e */ /* 0x000fc400000000ff */
[----:B------:R-:W-:Y:S02]  /*2e40*/  F2FP.F16.F32.PACK_AB R27, R60, R35 ;  /* 0x000000233c1b723e */ /* 0x000fe400000000ff */
[----:B------:R-:W-:Y:S02]  /*2e50*/  F2FP.F16.F32.PACK_AB R35, R76, R47 ;  /* 0x0000002f4c23723e */ /* 0x000fe400000000ff */
[----:B------:R-:W-:Y:S02]  /*2e60*/  F2FP.F16.F32.PACK_AB R37, R58, R49 ;  /* 0x000000313a25723e */ /* 0x000fe400000000ff */
[----:B------:R-:W-:Y:S02]  /*2e70*/  F2FP.F16.F32.PACK_AB R26, R7, R2 ;  /* 0x00000002071a723e */ /* 0x000fe400000000ff */
[----:B------:R-:W-:Y:S02]  /*2e80*/  F2FP.F16.F32.PACK_AB R28, R9, R28 ;  /* 0x0000001c091c723e */ /* 0x000fe400000000ff */
        /* <DEDUP_REMOVED lines=9> */
[----:B------:R-:W-:Y:S01]  /*2f20*/  F2FP.F16.F32.PACK_AB R53, R83, R84 ;  /* 0x000000545335723e */ /* 0x000fe200000000ff */
[----:B------:R-:W-:Y:S06]  /*2f30*/  @!P0 BRA `(.L_x_19) ;  /* 0x0000000000048947 */ /* 0x000fec0003800000 */
[----:B------:R-:W-:Y:S01]  /*2f40*/  BPT.TRAP 0x1 ;  /* 0x000000040000795c */ /* 0x000fe20000300000 */
.L_x_19:
[----:B------:R-:W1:Y:S02]  /*2f50*/  SYNCS.PHASECHK.TRANS64.TRYWAIT P1, [UR36+0x18008], R0 ;  /* 0x01800800ff0075a7 */ /* 0x000e640008020164 */
[----:B-1----:R-:W-:Y:S05]  /*2f60*/  @!P1 BRA `(.L_x_20) ;  /* 0x0000005000709947 */ /* 0x002fea0003800000 */
.L_x_92:
[----:B------:R-:W-:Y:S01]  /*2f70*/  UIADD3 UR10, UR20, 0x400, URZ ;  /* 0x00000400140a7890 */ /* 0x000fe2000fffe03f */
[----:B------:R-:W-:Y:S01]  /*2f80*/  WARPGROUP.ARRIVE ;  /* 0x00000000000079c5 */ /* 0x000fe20000000000 */
[----:B------:R-:W-:Y:S01]  /*2f90*/  UMOV UR11, 0x40000040 ;  /* 0x40000040000b7882 */ /* 0x000fe20000000000 */
[----:B------:R-:W-:-:S06]  /*2fa0*/  F2FP.F16.F32.PACK_AB R55, R55, R86 ;  /* 0x000000563737723e */ /* 0x000fcc00000000ff */
[----:B------:R-:W-:Y:S01]  /*2fb0*/  HGMMA.64x64x16.F32 R88, R24, gdesc[UR8].tnspB, RZ, !UPT, gsb0 ;  /* 0x40e0000818587df0 */ /* 0x000fe2000c0008ff */
[----:B------:R-:W-:Y:S01]  /*2fc0*/  UIADD3 UR10, UR20, 0x480, URZ ;  /* 0x00000480140a7890 */ /* 0x000fe2000fffe03f */
[----:B------:R-:W-:Y:S01]  /*2fd0*/  UMOV UR11, 0x40000040 ;  /* 0x40000040000b7882 */ /* 0x000fe20000000000 */
[----:B------:R-:W-:Y:S02]  /*2fe0*/  WARPGROUP.DEPBAR.LE gsb0, 0x0 ;  /* 0x00008000000079c5 */ /* 0x000fe40000010000 */
[----:B------:R-:W-:-:S06]  /*2ff0*/  WARPGROUP.ARRIVE ;  /* 0x00000000000079c5 */ /* 0x000fcc0000000000 */
[----:B------:R-:W-:Y:S01]  /*3000*/  HGMMA.64x64x16.F32 R88, R28, gdesc[UR8].tnspB, R88, gsb0 ;  /* 0x40e000081c587df0 */ /* 0x000fe20008000858 */
        /* <DEDUP_REMOVED lines=29> */
[----:B------:R-:W-:Y:S03]  /*31e0*/  HGMMA.64x64x16.F32 R88, R52, gdesc[UR8].tnspB, R88, gsb0 ;  /* 0x40e0000834587df0 */ /* 0x000fe60008000858 */
[----:B------:R-:W-:Y:S02]  /*31f0*/  WARPGROUP.DEPBAR.LE gsb0, 0x0 ;  /* 0x00008000000079c5 */ /* 0x000fe40000010000 */
[----:B------:R-:W-:Y:S05]  /*3200*/  @!P0 BRA `(.L_x_21) ;  /* 0x0000000000048947 */ /* 0x000fea0003800000 */
[----:B------:R-:W-:Y:S01]  /*3210*/  BPT.TRAP 0x1 ;  /* 0x000000040000795c */ /* 0x000fe20000300000 */
.L_x_21:
[----:B------:R-:W-:Y:S02]  /*3220*/  UISETP.GT.U32.AND UP0, UPT, UR6, 0x1, UPT ;  /* 0x000000010600788c */ /* 0x000fe4000bf04070 */
[----:B------:R-:W-:-:S04]  /*3230*/  UIADD3 UR7, UR36, 0x18028, URZ ;  /* 0x0001802824077890 */ /* 0x000fc8000fffe03f */
[----:B------:R-:W-:Y:S01]  /*3240*/  PLOP3.LUT P1, PT, PT, PT, UP0, 0x80, 0x0 ;  /* 0x000000000000781c */ /* 0x000fe20003f2f008 */
[----:B------:R-:W-:-:S09]  /*3250*/  UPRMT UR7, URZ, 0x654, UR7 ;  /* 0x000006543f077896 */ /* 0x000fd20008000007 */
[----:B------:R-:W-:Y:S03]  /*3260*/  SYNCS.ARRIVE.TRANS64.RED.A1T0 RZ, [UR7], RZ ;  /* 0x000000ffffff79a7 */ /* 0x000fe60008100407 */
[----:B------:R-:W-:Y:S05]  /*3270*/  @P1 BRA `(.L_x_22) ;  /* 0x0000000000041947 */ /* 0x000fea0003800000 */
[----:B------:R-:W-:Y:S01]  /*3280*/  BPT.TRAP 0x1 ;  /* 0x000000040000795c */ /* 0x000fe20000300000 */
.L_x_22:
[----:B-1----:R-:W1:Y:S02]  /*3290*/  LDC R0, c[0x0][0x28c] ;  /* 0x0000a300ff007b82 */ /* 0x002e640000000800 */
[----:B-1----:R-:W-:-:S13]  /*32a0*/  ISETP.GE.AND P2, PT, R0, 0x81, PT ;  /* 0x000000810000780c */ /* 0x002fda0003f46270 */
[----:B------:R-:W-:Y:S05]  /*32b0*/  @!P2 BRA `(.L_x_23) ;  /* 0x000000280054a947 */ /* 0x000fea0003800000 */
[----:B------:R-:W-:Y:S01]  /*32c0*/  IADD3 R0, R0, 0x7f, RZ ;  /* 0x0000007f00007810 */ /* 0x000fe20007ffe0ff */
[----:B------:R-:W-:Y:S01]  /*32d0*/  UMOV UR23, 0x2 ;  /* 0x0000000200177882 */ /* 0x000fe20000000000 */
[----:B------:R-:W-:Y:S01]  /*32e0*/  MOV R7, R3 ;  /* 0x0000000300077202 */ /* 0x000fe20000000f00 */
[----:B------:R-:W-:Y:S01]  /*32f0*/  UMOV UR21, 0x1 ;  /* 0x0000000100157882 */ /* 0x000fe20000000000 */
[----:B------:R-:W-:Y:S01]  /*3300*/  SHF.R.S32.HI R5, RZ, 0x1f, R0 ;  /* 0x0000001fff057819 */ /* 0x000fe20000011400 */
[----:B------:R-:W-:Y:S01]  /*3310*/  ULDC UR24, c[0x0][0x604] ;  /* 0x0001810000187ab9 */ /* 0x000fe20000000800 */
[----:B------:R-:W-:Y:S02]  /*3320*/  MOV R2, RZ ;  /* 0x000000ff00027202 */ /* 0x000fe40000000f00 */
[----:B------:R-:W-:Y:S02]  /*3330*/  LEA.HI R0, R5, R0, RZ, 0x7 ;  /* 0x0000000005007211 */ /* 0x000fe400078f38ff */
[----:B------:R-:W-:-:S02]  /*3340*/  MOV R5, R4 ;  /* 0x0000000400057202 */ /* 0x000fc40000000f00 */
[----:B------:R-:W-:-:S07]  /*3350*/  SHF.R.S32.HI R0, RZ, 0x7, R0 ;  /* 0x00000007ff007819 */ /* 0x000fce0000011400 */
.L_x_34:
[----:B------:R-:W-:Y:S05]  /*3360*/  @!P0 BRA `(.L_x_24) ;  /* 0x0000000000048947 */ /* 0x000fea0003800000 */
[----:B------:R-:W-:Y:S01]  /*3370*/  BPT.TRAP 0x1 ;  /* 0x000000040000795c */ /* 0x000fe20000300000 */
.L_x_24:
[----:B------:R-:W-:Y:S01]  /*3380*/  ULEA UR6, UR23, UR36, 0x3 ;  /* 0x0000002417067291 */ /* 0x000fe2000f8e183f */
[----:B------:R-:W-:-:S08]  /*3390*/  SHF.L.U32 R3, R2, 0x1f, RZ ;  /* 0x0000001f02037819 */ /* 0x000fd000000006ff */
[----:B------:R-:W1:Y:S02]  /*33a0*/  SYNCS.PHASECHK.TRANS64.TRYWAIT P2, [UR6+0x18000], R3 ;  /* 0x01800003ff0075a7 */ /* 0x000e640008040146 */
[----:B-1----:R-:W-:Y:S05]  /*33b0*/  @!P2 BRA `(.L_x_25) ;  /* 0x0000004c0074a947 */ /* 0x002fea0003800000 */
.L_x_93:
[----:B------:R-:W-:Y:S01]  /*33c0*/  ULEA UR6, UR23, UR22, 0xa ;  /* 0x0000001617067291 */ /* 0x000fe2000f8e503f */
[----:B------:R-:W-:Y:S01]  /*33d0*/  WARPGROUP.ARRIVE ;  /* 0x00000000000079c5 */ /* 0x000fe20000000000 */
[----:B------:R-:W-:Y:S01]  /*33e0*/  UMOV UR7, 0x40000040 ;  /* 0x4000004000077882 */ /* 0x000fe20000000000 */
[----:B------:R-:W-:Y:S01]  /*33f0*/  UMOV UR11, 0x40000040 ;  /* 0x40000040000b7882 */ /* 0x000fe20000000000 */
[----:B------:R-:W-:Y:S02]  /*3400*/  UIADD3 UR10, UR6, 0x2, URZ ;  /* 0x00000002060a7890 */ /* 0x000fe4000fffe03f */
[----:B------:R-:W-:Y:S01]  /*3410*/  UIADD3 UR14, UR6, 0x4, URZ ;  /* 0x00000004060e7890 */ /* 0x000fe2000fffe03f */
[----:B------:R-:W-:Y:S02]  /*3420*/  UMOV UR15, 0x40000040 ;  /* 0x40000040000f7882 */ /* 0x000fe40000000000 */
[----:B------:R-:W-:Y:S01]  /*3430*/  HGMMA.64x128x16.F32 R24, gdesc[UR4], RZ, !UPT, gsb0 ;  /* 0x01e00000041879f0 */ /* 0x000fe2000c0008ff */
[----:B------:R-:W-:Y:S01]  /*3440*/  UIADD3 UR18, UR6, 0x6, URZ ;  /* 0x0000000606127890 */ /* 0x000fe2000fffe03f */
[----:B------:R-:W-:Y:S01]  /*3450*/  UMOV UR19, 0x40000040 ;  /* 0x4000004000137882 */ /* 0x000fe20000000000 */
[----:B------:R-:W-:-:S04]  /*3460*/  UIADD3 UR23, UR23, 0x1, URZ ;  /* 0x0000000117177890 */ /* 0x000fc8000fffe03f */
[----:B------:R-:W-:-:S04]  /*3470*/  UISETP.NE.AND UP0, UPT, UR23, 0x5, UPT ;  /* 0x000000051700788c */ /* 0x000fc8000bf05270 */
[----:B------:R-:W-:Y:S02]  /*3480*/  USEL UR6, URZ, 0x1, UP0 ;  /* 0x000000013f067887 */ /* 0x000fe40008000000 */
[----:B------:R-:W-:-:S04]  /*3490*/  USEL UR23, UR23, URZ, UP0 ;  /* 0x0000003f17177287 */ /* 0x000fc80008000000 */
[----:B------:R-:W-:Y:S01]  /*34a0*/  LOP3.LUT R2, R2, UR6, RZ, 0x3c, !PT ;  /* 0x0000000602027c12 */ /* 0x000fe2000f8e3cff */
[----:B------:R-:W-:Y:S02]  /*34b0*/  WARPGROUP.DEPBAR.LE gsb0, 0x0 ;  /* 0x00008000000079c5 */ /* 0x000fe40000010000 */
        /* <DEDUP_REMOVED lines=9> */
[----:B------:R-:W-:Y:S05]  /*3550*/  @!P0 BRA `(.L_x_26) ;  /* 0x0000000000048947 */ /* 0x000fea0003800000 */
[----:B------:R-:W-:Y:S01]  /*3560*/  BPT.TRAP 0x1 ;  /* 0x000000040000795c */ /* 0x000fe20000300000 */
.L_x_26:
[----:B-1----:R-:W-:Y:S01]  /*3570*/  FMNMX R4, R24, R7, !PT ;  /* 0x0000000718047209 */ /* 0x002fe20007800000 */
[----:B------:R-:W-:Y:S01]  /*3580*/  ULEA UR6, UR23, UR36, 0x3 ;  /* 0x0000002417067291 */ /* 0x000fe2000f8e183f */
[----:B------:R-:W-:Y:S02]  /*3590*/  FMNMX R8, R26, R5, !PT ;  /* 0x000000051a087209 */ /* 0x000fe40007800000 */
[----:B------:R-:W-:Y:S02]  /*35a0*/  FMNMX R3, R25, R4, !PT ;  /* 0x0000000419037209 */ /* 0x000fe40007800000 */
[----:B------:R-:W-:Y:S02]  /*35b0*/  FMNMX R9, R27, R8, !PT ;  /* 0x000000081b097209 */ /* 0x000fe40007800000 */
[----:B------:R-:W-:Y:S02]  /*35c0*/  FMNMX R4, R28, R3, !PT ;  /* 0x000000031c047209 */ /* 0x000fe40007800000 */
[----:B------:R-:W-:-:S02]  /*35d0*/  FMNMX R8, R30, R9, !PT ;  /* 0x000000091e087209 */ /* 0x000fc40007800000 */
[----:B------:R-:W-:Y:S02]  /*35e0*/  FMNMX R3, R29, R4, !PT ;  /* 0x000000041d037209 */ /* 0x000fe40007800000 */
        /* <DEDUP_REMOVED lines=29> */
[----:B------:R-:W1:Y:S02]  /*37c0*/  SHFL.BFLY PT, R3, R4, 0x1, 0x1f ;  /* 0x0c201f0004037f89 */ /* 0x000e6400000e0000 */
[----:B-1----:R-:W-:Y:S02]  /*37d0*/  FMNMX R6, R4, R3, !PT ;  /* 0x0000000304067209 */ /* 0x002fe40007800000 */
[----:B------:R-:W-:-:S03]  /*37e0*/  FMNMX R4, R34, R11, !PT ;  /* 0x0000000b22047209 */ /* 0x000fc60007800000 */
[----:B------:R-:W1:Y:S01]  /*37f0*/  SHFL.BFLY PT, R3, R6, 0x2, 0x1f ;  /* 0x0c401f0006037f89 */ /* 0x000e6200000e0000 */
[----:B------:R-:W-:-:S04]  /*3800*/  FMNMX R13, R35, R4, !PT ;  /* 0x00000004230d7209 */ /* 0x000fc80007800000 */
[----:B------:R-:W-:-:S04]  /*3810*/  FMNMX R4, R38, R13, !PT ;  /* 0x0000000d26047209 */ /* 0x000fc80007800000 */
[----:B------:R-:W-:-:S04]  /*3820*/  FMNMX R13, R39, R4, !PT ;  /* 0x00000004270d7209 */ /* 0x000fc80007800000 */
[----:B------:R-:W-:-:S04]  /*3830*/  FMNMX R4, R42, R13, !PT ;  /* 0x0000000d2a047209 */ /* 0x000fc80007800000 */
[----:B------:R-:W-:-:S04]  /*3840*/  FMNMX R15, R43, R4, !PT ;  /* 0x000000042b0f7209 */ /* 0x000fc80007800000 */
[----:B------:R-:W-:Y:S02]  /*3850*/  FMNMX R4, R46, R15, !PT ;  /* 0x0000000f2e047209 */ /* 0x000fe40007800000 */
[----:B-1----:R-:W-:Y:S02]  /*3860*/  FMNMX R3, R6, R3, !PT ;  /* 0x0000000306037209 */ /* 0x002fe40007800000 */
[----:B------:R-:W-:Y:S02]  /*3870*/  FMNMX R17, R47, R4, !PT ;  /* 0x000000042f117209 */ /* 0x000fe40007800000 */
[C---:B------:R-:W-:Y:S02]  /*3880*/  FSETP.NEU.AND P2, PT, R3.reuse, -INF , PT ;  /* 0xff8000000300780b */ /* 0x040fe40003f4d000 */
[----:B------:R-:W-:Y:S02]  /*3890*/  FMNMX R4, R50, R17, !PT ;  /* 0x0000001132047209 */ /* 0x000fe40007800000 */
[----:B------:R-:W-:-:S02]  /*38a0*/  FSEL R10, R3, RZ, P2 ;  /* 0x000000ff030a7208 */ /* 0x000fc40001000000 */
[----:B------:R-:W-:-:S03]  /*38b0*/  FMNMX R17, R51, R4, !PT ;  /* 0x0000000433117209 */ /* 0x000fc60007800000 */
[----:B------:R-:W-:Y:S01]  /*38c0*/  FMUL R120, R10, UR24 ;  /* 0x000000180a787c20 */ /* 0x000fe20008400000 */
[----:B------:R-:W-:Y:S01]  /*38d0*/  FMNMX R4, R54, R17, !PT ;  /* 0x0000001136047209 */ /* 0x000fe20007800000 */
[----:B------:R-:W-:Y:S02]  /*38e0*/  FADD R10, -R10, R7 ;  /* 0x000000070a0a7221 */ /* 0x000fe40000000100 */
[--C-:B------:R-:W-:Y:S01]  /*38f0*/  FFMA R24, R24, UR24, -R120.reuse ;  /* 0x0000001818187c23 */ /* 0x100fe20008000878 */
[--C-:B------:R-:W-:Y:S01]  /*3900*/  FFMA R9, R25, UR24, -R120.reuse ;  /* 0x0000001819097c23 */ /* 0x100fe20008000878 */
[--C-:B------:R-:W-:Y:S01]  /*3910*/  FFMA R6, R28, UR24, -R120.reuse ;  /* 0x000000181c067c23 */ /* 0x100fe20008000878 */
[--C-:B------:R-:W-:Y:S01]  /*3920*/  FFMA R11, R29, UR24, -R120.reuse ;  /* 0x000000181d0b7c23 */ /* 0x100fe20008000878 */
[--C-:B------:R-:W-:Y:S01]  /*3930*/  FFMA R13, R33, UR24, -R120.reuse ;  /* 0x00000018210d7c23 */ /* 0x100fe20008000878 */
[----:B------:R-:W-:Y:S01]  /*3940*/  FSETP.GEU.AND P6, PT, R24, -126, PT ;  /* 0xc2fc00001800780b */ /* 0x000fe20003fce000 */
        /* <DEDUP_REMOVED lines=9> */
[----:B------:R-:W-:Y:S01]  /*39e0*/  FMNMX R19, R55, R4, !PT ;  /* 0x0000000437137209 */ /* 0x000fe20007800000 */
[--C-:B------:R-:W-:Y:S01]  /*39f0*/  FFMA R17, R41, UR24, -R120.reuse ;  /* 0x0000001829117c23 */ /* 0x100fe20008000878 */
[--C-:B------:R-:W-:Y:S01]  /*3a00*/  FFMA R36, R48, UR24, -R120.reuse ;  /* 0x0000001830247c23 */ /* 0x100fe20008000878 */
[----:B------:R-:W-:Y:S01]  /*3a10*/  @!P6 FMUL R24, R24, 0.5 ;  /* 0x3f0000001818e820 */ /* 0x000fe20000400000 */
[----:B------:R-:W-:Y:S01]  /*3a20*/  FMNMX R4, R58, R19, !PT ;  /* 0x000000133a047209 */ /* 0x000fe20007800000 */
[----:B------:R-:W-:Y:S01]  /*3a30*/  @!P3 FMUL R9, R9, 0.5 ;  /* 0x3f0000000909b820 */ /* 0x000fe20000400000 */
[--C-:B------:R-:W-:Y:S01]  /*3a40*/  FFMA R19, R45, UR24, -R120.reuse ;  /* 0x000000182d137c23 */ /* 0x100fe20008000878 */
[----:B------:R-:W-:Y:S01]  /*3a50*/  @!P4 FMUL R6, R6, 0.5 ;  /* 0x3f0000000606c820 */ /* 0x000fe20000400000 */
[----:B------:R-:W-:Y:S01]  /*3a60*/  FMNMX R21, R59, R4, !PT ;  /* 0x000000043b157209 */ /* 0x000fe20007800000 */
[----:B------:R-:W1:Y:S01]  /*3a70*/  MUFU.EX2 R24, R24 ;  /* 0x0000001800187308 */ /* 0x000e620000000800 */
[----:B------:R-:W-:Y:S01]  /*3a80*/  @!P5 FMUL R11, R11, 0.5 ;  /* 0x3f0000000b0bd820 */ /* 0x000fe20000400000 */
[----:B------:R-:W-:Y:S01]  /*3a90*/  @!P2 FMUL R28, R28, 0.5 ;  /* 0x3f0000001c1ca820 */ /* 0x000fe20000400000 */
[----:B------:R-:W-:Y:S01]  /*3aa0*/  FMNMX R4, R62, R21, !PT ;  /* 0x000000153e047209 */ /* 0x000fe20007800000 */
[--C-:B------:R-:W-:Y:S01]  /*3ab0*/  FFMA R18, R52, UR24, -R120.reuse ;  /* 0x0000001834127c23 */ /* 0x100fe20008000878 */
[--C-:B------:R-:W-:Y:S01]  /*3ac0*/  FFMA R41, R56, UR24, -R120.reuse ;  /* 0x0000001838297c23 */ /* 0x100fe20008000878 */
[--C-:B------:R-:W-:Y:S01]  /*3ad0*/  FFMA R40, R57, UR24, -R120.reuse ;  /* 0x0000001839287c23 */ /* 0x100fe20008000878 */
[----:B------:R-:W-:Y:S01]  /*3ae0*/  FMNMX R21, R63, R4, !PT ;  /* 0x000000043f157209 */ /* 0x000fe20007800000 */
[----:B------:R-:W2:Y:S01]  /*3af0*/  MUFU.EX2 R9, R9 ;  /* 0x0000000900097308 */ /* 0x000ea20000000800 */
[--C-:B------:R-:W-:Y:S01]  /*3b00*/  FFMA R45, R60, UR24, -R120.reuse ;  /* 0x000000183c2d7c23 */ /* 0x100fe20008000878 */
[--C-:B------:R-:W-:Y:S01]  /*3b10*/  FFMA R20, R61, UR24, -R120.reuse ;  /* 0x000000183d147c23 */ /* 0x100fe20008000878 */
[----:B------:R-:W-:Y:S01]  /*3b20*/  FMNMX R4, R66, R21, !PT ;  /* 0x0000001542047209 */ /* 0x000fe20007800000 */
[--C-:B------:R-:W-:Y:S01]  /*3b30*/  FFMA R21, R49, UR24, -R120.reuse ;  /* 0x0000001831157c23 */ /* 0x100fe20008000878 */
[--C-:B------:R-:W-:Y:S01]  /*3b40*/  FFMA R49, R64, UR24, -R120.reuse ;  /* 0x0000001840317c23 */ /* 0x100fe20008000878 */
[--C-:B------:R-:W-:Y:S01]  /*3b50*/  FFMA R44, R65, UR24, -R120.reuse ;  /* 0x00000018412c7c23 */ /* 0x100fe20008000878 */
[----:B------:R-:W-:Y:S01]  /*3b60*/  FMNMX R23, R67, R4, !PT ;  /* 0x0000000443177209 */ /* 0x000fe20007800000 */
[----:B------:R-:W3:Y:S01]  /*3b70*/  MUFU.EX2 R6, R6 ;  /* 0x0000000600067308 */ /* 0x000ee20000000800 */
[----:B-1----:R-:W-:Y:S01]  /*3b80*/  @!P6 FMUL R24, R24, R24 ;  /* 0x000000181818e220 */ /* 0x002fe20000400000 */
[----:B------:R-:W-:Y:S01]  /*3b90*/  FSETP.GEU.AND P6, PT, R13, -126, PT ;  /* 0xc2fc00000d00780b */ /* 0x000fe20003fce000 */
[--C-:B------:R-:W-:Y:S01]  /*3ba0*/  FFMA R22, R69, UR24, -R120.reuse ;  /* 0x0000001845167c23 */ /* 0x100fe20008000878 */
[----:B------:R-:W-:Y:S01]  /*3bb0*/  FMNMX R4, R70, R23, !PT ;  /* 0x0000001746047209 */ /* 0x000fe20007800000 */
[--C-:B------:R-:W-:Y:S01]  /*3bc0*/  FFMA R23, R53, UR24, -R120.reuse ;  /* 0x0000001835177c23 */ /* 0x100fe20008000878 */
[--C-:B------:R-:W-:Y:S01]  /*3bd0*/  FFMA R53, R68, UR24, -R120.reuse ;  /* 0x0000001844357c23 */ /* 0x100fe20008000878 */
[--C-:B------:R-:W-:Y:S01]  /*3be0*/  FFMA R48, R73, UR24, -R120.reuse ;  /* 0x0000001849307c23 */ /* 0x100fe20008000878 */
[----:B------:R-:W1:Y:S01]  /*3bf0*/  MUFU.EX2 R11, R11 ;  /* 0x0000000b000b7308 */ /* 0x000e620000000800 */
[----:B--2---:R-:W-:Y:S01]  /*3c00*/  @!P3 FMUL R9, R9, R9 ;  /* 0x000000090909b220 */ /* 0x004fe20000400000 */
[----:B------:R-:W-:Y:S01]  /*3c10*/  FSETP.GEU.AND P3, PT, R8, -126, PT ;  /* 0xc2fc00000800780b */ /* 0x000fe20003f6e000 */
[--C-:B------:R-:W-:Y:S01]  /*3c20*/  FFMA R57, R72, UR24, -R120.reuse ;  /* 0x0000001848397c23 */ /* 0x100fe20008000878 */
        /* <DEDUP_REMOVED lines=9> */
[--C-:B------:R-:W-:Y:S01]  /*3cc0*/  FFMA R56, R81, UR24, -R120.reuse ;  /* 0x0000001851387c23 */ /* 0x100fe20008000878 */
[--C-:B------:R-:W-:Y:S01]  /*3cd0*/  FFMA R60, R85, UR24, -R120.reuse ;  /* 0x00000018553c7c23 */ /* 0x100fe20008000878 */
[----:B------:R-:W-:Y:S01]  /*3ce0*/  @!P3 FMUL R8, R8, 0.5 ;  /* 0x3f0000000808b820 */ /* 0x000fe20000400000 */
[----:B------:R-:W3:Y:S01]  /*3cf0*/  MUFU.EX2 R13, R13 ;  /* 0x0000000d000d7308 */ /* 0x000ee20000000800 */
[----:B-1----:R-:W-:Y:S01]  /*3d00*/  @!P5 FMUL R11, R11, R11 ;  /* 0x0000000b0b0bd220 */ /* 0x002fe20000400000 */
[----:B------:R-:W-:Y:S01]  /*3d10*/  FSETP.GEU.AND P5, PT, R32, -126, PT ;  /* 0xc2fc00002000780b */ /* 0x000fe20003fae000 */
[----:B------:R-:W-:Y:S01]  /*3d20*/  FFMA R69, R84, UR24, -R120 ;  /* 0x0000001854457c23 */ /* 0x000fe20008000878 */
[----:B------:R-:W-:Y:S01]  /*3d30*/  FMNMX R25, R75, R4, !PT ;  /* 0x000000044b197209 */ /* 0x000fe20007800000 */
[----:B------:R-:W-:-:S02]  /*3d40*/  FMUL R10, R10, UR24 ;  /* 0x000000180a0a7c20 */ /* 0x000fc40008400000 */
[----:B------:R-:W-:Y:S01]  /*3d50*/  @!P4 FMUL R15, R15, 0.5 ;  /* 0x3f0000000f0fc820 */ /* 0x000fe20000400000 */
[----:B------:R-:W1:Y:S01]  /*3d60*/  MUFU.EX2 R8, R8 ;  /* 0x0000000800087308 */ /* 0x000e620000000800 */
[----:B--2---:R-:W-:Y:S01]  /*3d70*/  @!P2 FMUL R28, R28, R28 ;  /* 0x0000001c1c1ca220 */ /* 0x004fe20000400000 */
[----:B------:R-:W-:Y:S02]  /*3d80*/  FSETP.GEU.AND P2, PT, R17, -126, PT ;  /* 0xc2fc00001100780b */ /* 0x000fe40003f4e000 */
[----:B------:R-:W-:-:S03]  /*3d90*/  FMNMX R4, R78, R25, !PT ;  /* 0x000000194e047209 */ /* 0x000fc60007800000 */
[----:B------:R-:W-:Y:S01]  /*3da0*/  @!P5 FMUL R32, R32, 0.5 ;  /* 0x3f0000002020d820 */ /* 0x000fe20000400000 */
[----:B------:R-:W2:Y:S01]  /*3db0*/  MUFU.EX2 R15, R15 ;  /* 0x0000000f000f7308 */ /* 0x000ea20000000800 */
[----:B---3--:R-:W-:Y:S01]  /*3dc0*/  @!P6 FMUL R13, R13, R13 ;  /* 0x0000000d0d0de220 */ /* 0x008fe20000400000 */
[----:B------:R-:W-:Y:S02]  /*3dd0*/  FSETP.GEU.AND P6, PT, R16, -126, PT ;  /* 0xc2fc00001000780b */ /* 0x000fe40003fce000 */
[----:B------:R-:W-:-:S03]  /*3de0*/  FMNMX R25, R79, R4, !PT ;  /* 0x000000044f197209 */ /* 0x000fc60007800000 */
[----:B------:R-:W-:Y:S01]  /*3df0*/  @!P2 FMUL R17, R17, 0.5 ;  /* 0x3f0000001111a820 */ /* 0x000fe20000400000 */
[----:B------:R-:W3:Y:S01]  /*3e00*/  MUFU.EX2 R32, R32 ;  /* 0x0000002000207308 */ /* 0x000ee20000000800 */
[----:B-1----:R-:W-:Y:S01]  /*3e10*/  @!P3 FMUL R8, R8, R8 ;  /* 0x000000080808b220 */ /* 0x002fe20000400000 */
[----:B------:R-:W-:Y:S02]  /*3e20*/  FSETP.GEU.AND P3, PT, R19, -126, PT ;  /* 0xc2fc00001300780b */ /* 0x000fe40003f6e000 */
[----:B------:R-:W-:-:S03]  /*3e30*/  FMNMX R4, R82, R25, !PT ;  /* 0x0000001952047209 */ /* 0x000fc60007800000 */
        /* <DEDUP_REMOVED lines=18> */
[----:B------:R-:W-:Y:S01]  /*3f60*/  FSETP.GEU.AND P6, PT, R23, -126, PT ;  /* 0xc2fc00001700780b */ /* 0x000fe20003fce000 */
[----:B------:R-:W2:Y:S04]  /*3f70*/  SHFL.BFLY PT, R25, R4, 0x1, 0x1f ;  /* 0x0c201f0004197f89 */ /* 0x000ea800000e0000 */
[----:B------:R-:W-:Y:S01]  /*3f80*/  @!P2 FMUL R18, R18, 0.5 ;  /* 0x3f0000001212a820 */ /* 0x000fe20000400000 */
[----:B------:R-:W4:Y:S01]  /*3f90*/  MUFU.EX2 R21, R21 ;  /* 0x0000001500157308 */ /* 0x000f220000000800 */
[----:B---3--:R-:W-:Y:S01]  /*3fa0*/  @!P3 FMUL R19, R19, R19 ;  /* 0x000000131313b220 */ /* 0x008fe20000400000 */
[----:B------:R-:W-:-:S05]  /*3fb0*/  FSETP.GEU.AND P3, PT, R41, -126, PT ;  /* 0xc2fc00002900780b */ /* 0x000fca0003f6e000 */
[----:B------:R-:W-:Y:S01]  /*3fc0*/  @!P6 FMUL R23, R23, 0.5 ;  /* 0x3f0000001717e820 */ /* 0x000fe20000400000 */
[----:B------:R-:W3:Y:S01]  /*3fd0*/  MUFU.EX2 R18, R18 ;  /* 0x0000001200127308 */ /* 0x000ee20000000800 */
[----:B-1----:R-:W-:Y:S01]  /*3fe0*/  @!P4 FMUL R36, R36, R36 ;  /* 0x000000242424c220 */ /* 0x002fe20000400000 */
[----:B------:R-:W-:-:S05]  /*3ff0*/  FSETP.GEU.AND P4, PT, R40, -126, PT ;  /* 0xc2fc00002800780b */ /* 0x000fca0003f8e000 */
[----:B------:R-:W-:Y:S01]  /*4000*/  @!P3 FMUL R41, R41, 0.5 ;  /* 0x3f0000002929b820 */ /* 0x000fe20000400000 */
[----:B------:R-:W1:Y:S01]  /*4010*/  MUFU.EX2 R23, R23 ;  /* 0x0000001700177308 */ /* 0x000e620000000800 */
[----:B----4-:R-:W-:Y:S01]  /*4020*/  @!P5 FMUL R21, R21, R21 ;  /* 0x000000151515d220 */ /* 0x010fe20000400000 */
[----:B------:R-:W-:Y:S02]  /*4030*/  FSETP.GEU.AND P5, PT, R45, -126, PT ;  /* 0xc2fc00002d00780b */ /* 0x000fe40003fae000 */
[----:B--2---:R-:W-:-:S03]  /*4040*/  FMNMX R4, R4, R25, !PT ;  /* 0x0000001904047209 */ /* 0x004fc60007800000 */
[----:B------:R-:W-:Y:S01]  /*4050*/  @!P4 FMUL R40, R40, 0.5 ;  /* 0x3f0000002828c820 */ /* 0x000fe20000400000 */
[----:B------:R-:W2:Y:S01]  /*4060*/  MUFU.EX2 R41, R41 ;  /* 0x0000002900297308 */ /* 0x000ea20000000800 */
[----:B---3--:R-:W-:Y:S01]  /*4070*/  @!P2 FMUL R18, R18, R18 ;  /* 0x000000121212a220 */ /* 0x008fe20000400000 */
[----:B------:R-:W-:Y:S01]  /*4080*/  FSETP.GEU.AND P2, PT, R20, -126, PT ;  /* 0xc2fc00001400780b */ /* 0x000fe20003f4e000 */
[----:B------:R-:W3:Y:S04]  /*4090*/  SHFL.BFLY PT, R25, R4, 0x2, 0x1f ;  /* 0x0c401f0004197f89 */ /* 0x000ee800000e0000 */
[----:B------:R-:W-:Y:S01]  /*40a0*/  @!P5 FMUL R45, R45, 0.5 ;  /* 0x3f0000002d2dd820 */ /* 0x000fe20000400000 */
[----:B------:R-:W4:Y:S01]  /*40b0*/  MUFU.EX2 R40, R40 ;  /* 0x0000002800287308 */ /* 0x000f220000000800 */
        /* <DEDUP_REMOVED lines=8> */
[----:B----4-:R-:W-:Y:S01]  /*4140*/  @!P4 FMUL R40, R40, R40 ;  /* 0x000000282828c220 */ /* 0x010fe20000400000 */
[----:B------:R-:W-:Y:S02]  /*4150*/  FSETP.GEU.AND P4, PT, R53, -126, PT ;  /* 0xc2fc00003500780b */ /* 0x000fe40003f8e000 */
[----:B---3--:R-:W-:-:S03]  /*4160*/  FMNMX R4, R4, R25, !PT ;  /* 0x0000001904047209 */ /* 0x008fc60007800000 */
        /* <DEDUP_REMOVED lines=11> */
[----:B------:R-:W-:-:S03]  /*4220*/  FSETP.GEU.AND P6, PT, R48, -126, PT ;  /* 0xc2fc00003000780b */ /* 0x000fc60003fce000 */
[----:B------:R-:W-:Y:S01]  /*4230*/  FADD R7, R28, R49 ;  /* 0x000000311c077221 */ /* 0x000fe20000000000 */
[----:B------:R-:W-:Y:S01]  /*4240*/  F2FP.F16.F32.PACK_AB R28, R13, R28 ;  /* 0x0000001c0d1c723e */ /* 0x000fe200000000ff */
        /* <DEDUP_REMOVED lines=13> */
[----:B------:R-:W3:Y:S01]  /*4320*/  MUFU.EX2 R61, R61 ;  /* 0x0000003d003d7308 */ /* 0x000ee20000000800 */
[----:B-1----:R-:W-:Y:S01]  /*4330*/  @!P2 FMUL R57, R57, R57 ;  /* 0x000000393939a220 */ /* 0x002fe20000400000 */
[----:B------:R-:W-:-:S04]  /*4340*/  FSETP.NEU.AND P2, PT, R4, -INF , PT ;  /* 0xff8000000400780b */ /* 0x000fc80003f4d000 */
[----:B------:R-:W-:Y:S01]  /*4350*/  FSEL R64, R4, RZ, P2 ;  /* 0x000000ff04407208 */ /* 0x000fe20001000000 */
[----:B------:R-:W-:Y:S01]  /*4360*/  @!P5 FMUL R65, R65, 0.5 ;  /* 0x3f0000004141d820 */ /* 0x000fe20000400000 */
[----:B------:R-:W1:Y:S01]  /*4370*/  MUFU.EX2 R52, R52 ;  /* 0x0000003400347308 */ /* 0x000e620000000800 */
[----:B--2---:R-:W-:Y:S01]  /*4380*/  @!P6 FMUL R48, R48, R48 ;  /* 0x000000303030e220 */ /* 0x004fe20000400000 */
[----:B------:R-:W-:Y:S01]  /*4390*/  FSETP.GEU.AND P6, PT, R56, -126, PT ;  /* 0xc2fc00003800780b */ /* 0x000fe20003fce000 */
[C---:B------:R-:W-:Y:S01]  /*43a0*/  FMUL R29, R64.reuse, UR24 ;  /* 0x00000018401d7c20 */ /* 0x040fe20008400000 */
[----:B------:R-:W-:Y:S01]  /*43b0*/  FSETP.GEU.AND P2, PT, R69, -126, PT ;  /* 0xc2fc00004500780b */ /* 0x000fe20003f4e000 */
[----:B------:R-:W-:Y:S01]  /*43c0*/  FADD R73, -R64, R5 ;  /* 0x0000000540497221 */ /* 0x000fe20000000100 */
[----:B------:R-:W-:Y:S01]  /*43d0*/  FADD R5, R24, R41 ;  /* 0x0000002918057221 */ /* 0x000fe20000000000 */
[--C-:B------:R-:W-:Y:S01]  /*43e0*/  FFMA R25, R26, UR24, -R29.reuse ;  /* 0x000000181a197c23 */ /* 0x100fe2000800081d */
[----:B------:R-:W2:Y:S01]  /*43f0*/  MUFU.EX2 R65, R65 ;  /* 0x0000004100417308 */ /* 0x000ea20000000800 */
[----:B---3--:R-:W-:Y:S01]  /*4400*/  @!P3 FMUL R61, R61, R61 ;  /* 0x0000003d3d3db220 */ /* 0x008fe20000400000 */
[----:B------:R-:W-:Y:S01]  /*4410*/  FSETP.GEU.AND P3, PT, R60, -126, PT ;  /* 0xc2fc00003c00780b */ /* 0x000fe20003f6e000 */
[--C-:B------:R-:W-:Y:S01]  /*4420*/  FFMA R27, R27, UR24, -R29.reuse ;  /* 0x000000181b1b7c23 */ /* 0x100fe2000800081d */
[--C-:B------:R-:W-:Y:S01]  /*4430*/  FFMA R30, R30, UR24, -R29.reuse ;  /* 0x000000181e1e7c23 */ /* 0x100fe2000800081d */
[--C-:B------:R-:W-:Y:S01]  /*4440*/  FFMA R34, R34, UR24, -R29.reuse ;  /* 0x0000001822227c23 */ /* 0x100fe2000800081d */
[--C-:B------:R-:W-:Y:S01]  /*4450*/  FFMA R31, R31, UR24, -R29.reuse ;  /* 0x000000181f1f7c23 */ /* 0x100fe2000800081d */
[----:B------:R-:W-:Y:S01]  /*4460*/  @!P6 FMUL R56, R56, 0.5 ;  /* 0x3f0000003838e820 */ /* 0x000fe20000400000 */
[--C-:B------:R-:W-:Y:S01]  /*4470*/  FFMA R26, R35, UR24, -R29.reuse ;  /* 0x00000018231a7c23 */ /* 0x100fe2000800081d */
[----:B-1----:R-:W-:Y:S01]  /*4480*/  @!P4 FMUL R52, R52, R52 ;  /* 0x000000343434c220 */ /* 0x002fe20000400000 */
[----:B------:R-:W-:Y:S01]  /*4490*/  FSETP.GEU.AND P4, PT, R25, -126, PT ;  /* 0xc2fc00001900780b */ /* 0x000fe20003f8e000 */
[----:B------:R-:W-:Y:S01]  /*44a0*/  @!P2 FMUL R69, R69, 0.5 ;  /* 0x3f0000004545a820 */ /* 0x000fe20000400000 */
[--C-:B------:R-:W-:Y:S01]  /*44b0*/  FFMA R38, R38, UR24, -R29.reuse ;  /* 0x0000001826267c23 */ /* 0x100fe2000800081d */
[----:B------:R-:W1:Y:S01]  /*44c0*/  MUFU.EX2 R56, R56 ;  /* 0x0000003800387308 */ /* 0x000e620000000800 */
[--C-:B------:R-:W-:Y:S01]  /*44d0*/  FFMA R39, R39, UR24, -R29.reuse ;  /* 0x0000001827277c23 */ /* 0x100fe2000800081d */
[----:B------:R-:W-:Y:S01]  /*44e0*/  @!P3 FMUL R60, R60, 0.5 ;  /* 0x3f0000003c3cb820 */ /* 0x000fe20000400000 */
[--C-:B------:R-:W-:Y:S01]  /*44f0*/  FFMA R42, R42, UR24, -R29.reuse ;  /* 0x000000182a2a7c23 */ /* 0x100fe2000800081d */
[----:B--2---:R-:W-:Y:S01]  /*4500*/  @!P5 FMUL R65, R65, R65 ;  /* 0x000000414141d220 */ /* 0x004fe20000400000 */
[----:B------:R-:W-:Y:S01]  /*4510*/  FSETP.GEU.AND P5, PT, R27, -126, PT ;  /* 0xc2fc00001b00780b */ /* 0x000fe20003fae000 */
[--C-:B------:R-:W-:Y:S01]  /*4520*/  FFMA R47, R47, UR24, -R29.reuse ;  /* 0x000000182f2f7c23 */ /* 0x100fe2000800081d */
[--C-:B------:R-:W-:Y:S01]  /*4530*/  FFMA R55, R55, UR24, -R29.reuse ;  /* 0x0000001837377c23 */ /* 0x100fe2000800081d */
[----:B------:R-:W2:Y:S01]  /*4540*/  MUFU.EX2 R60, R60 ;  /* 0x0000003c003c7308 */ /* 0x000ea20000000800 */
[--C-:B------:R-:W-:Y:S01]  /*4550*/  FFMA R59, R59, UR24, -R29.reuse ;  /* 0x000000183b3b7c23 */ /* 0x100fe2000800081d */
[----:B------:R-:W-:Y:S01]  /*4560*/  @!P4 FMUL R25, R25, 0.5 ;  /* 0x3f0000001919c820 */ /* 0x000fe20000400000 */
[--C-:B------:R-:W-:Y:S01]  /*4570*/  FFMA R63, R63, UR24, -R29.reuse ;  /* 0x000000183f3f7c23 */ /* 0x100fe2000800081d */
[--C-:B------:R-:W-:Y:S01]  /*4580*/  FFMA R67, R67, UR24, -R29.reuse ;  /* 0x0000001843437c23 */ /* 0x100fe2000800081d */
[--C-:B------:R-:W-:Y:S01]  /*4590*/  FFMA R75, R75, UR24, -R29.reuse ;  /* 0x000000184b4b7c23 */ /* 0x100fe2000800081d */
[--C-:B------:R-:W-:Y:S01]  /*45a0*/  FFMA R82, R82, UR24, -R29.reuse ;  /* 0x0000001852527c23 */ /* 0x100fe2000800081d */
[--C-:B------:R-:W-:Y:S01]  /*45b0*/  FFMA R71, R71, UR24, -R29.reuse ;  /* 0x0000001847477c23 */ /* 0x100fe2000800081d */
[----:B------:R-:W3:Y:S01]  /*45c0*/  MUFU.EX2 R69, R69 ;  /* 0x0000004500457308 */ /* 0x000ee20000000800 */
[----:B-1----:R-:W-:Y:S01]  /*45d0*/  @!P6 FMUL R56, R56, R56 ;  /* 0x000000383838e220 */ /* 0x002fe20000400000 */
[----:B------:R-:W-:Y:S01]  /*45e0*/  FSETP.GEU.AND P6, PT, R30, -126, PT ;  /* 0xc2fc00001e00780b */ /* 0x000fe20003fce000 */
[----:B------:R-:W-:Y:S01]  /*45f0*/  @!P5 FMUL R27, R27, 0.5 ;  /* 0x3f0000001b1bd820 */ /* 0x000fe20000400000 */
[--C-:B------:R-:W-:Y:S01]  /*4600*/  FFMA R83, R83, UR24, -R29.reuse ;  /* 0x0000001853537c23 */ /* 0x100fe2000800081d */
[--C-:B------:R-:W-:Y:S01]  /*4610*/  FFMA R79, R79, UR24, -R29.reuse ;  /* 0x000000184f4f7c23 */ /* 0x100fe2000800081d */
[--C-:B------:R-:W-:Y:S01]  /*4620*/  FFMA R86, R86, UR24, -R29.reuse ;  /* 0x0000001856567c23 */ /* 0x100fe2000800081d */
[----:B------:R-:W-:Y:S01]  /*4630*/  FFMA R87, R87, UR24, -R29 ;  /* 0x0000001857577c23 */ /* 0x000fe2000800081d */
[----:B------:R-:W1:Y:S01]  /*4640*/  MUFU.EX2 R25, R25 ;  /* 0x0000001900197308 */ /* 0x000e620000000800 */
[----:B--2---:R-:W-:Y:S01]  /*4650*/  @!P3 FMUL R60, R60, R60 ;  /* 0x0000003c3c3cb220 */ /* 0x004fe20000400000 */
[----:B------:R-:W-:Y:S01]  /*4660*/  FSETP.GEU.AND P3, PT, R34, -126, PT ;  /* 0xc2fc00002200780b */ /* 0x000fe20003f6e000 */
[----:B------:R-:W-:Y:S01]  /*4670*/  FMUL R73, R73, UR24 ;  /* 0x0000001849497c20 */ /* 0x000fe20008400000 */
[----:B------:R-:W-:-:S03]  /*4680*/  F2FP.F16.F32.PACK_AB R24, R9, R24 ;  /* 0x000000180918723e */ /* 0x000fc600000000ff */
[----:B------:R-:W-:Y:S01]  /*4690*/  @!P6 FMUL R30, R30, 0.5 ;  /* 0x3f0000001e1ee820 */ /* 0x000fe20000400000 */
[----:B------:R2:W4:Y:S01]  /*46a0*/  MUFU.EX2 R68, R27 ;  /* 0x0000001b00447308 */ /* 0x0005220000000800 */
[----:B---3--:R-:W-:Y:S01]  /*46b0*/  @!P2 FMUL R69, R69, R69 ;  /* 0x000000454545a220 */ /* 0x008fe20000400000 */
[----:B------:R-:W-:-:S05]  /*46c0*/  FSETP.GEU.AND P2, PT, R31, -126, PT ;  /* 0xc2fc00001f00780b */ /* 0x000fca0003f4e000 */
[----:B------:R-:W-:Y:S01]  /*46d0*/  @!P3 FMUL R34, R34, 0.5 ;  /* 0x3f0000002222b820 */ /* 0x000fe20000400000 */
[----:B------:R3:W5:Y:S01]  /*46e0*/  MUFU.EX2 R33, R30 ;  /* 0x0000001e00217308 */ /* 0x0007620000000800 */
[----:B-1----:R-:W-:Y:S01]  /*46f0*/  @!P4 FMUL R25, R25, R25 ;  /* 0x000000191919c220 */ /* 0x002fe20000400000 */
[----:B------:R-:W-:Y:S01]  /*4700*/  FSETP.GEU.AND P4, PT, R26, -126, PT ;  /* 0xc2fc00001a00780b */ /* 0x000fe20003f8e000 */
[----:B--2---:R-:W-:-:S04]  /*4710*/  FFMA R27, R43, UR24, -R29 ;  /* 0x000000182b1b7c23 */ /* 0x004fc8000800081d */
[----:B------:R-:W-:Y:S01]  /*4720*/  @!P2 FMUL R31, R31, 0.5 ;  /* 0x3f0000001f1fa820 */ /* 0x000fe20000400000 */
[----:B------:R1:W2:Y:S01]  /*4730*/  MUFU.EX2 R35, R34 ;  /* 0x0000002200237308 */ /* 0x0002a20000000800 */
[----:B----4-:R-:W-:Y:S01]  /*4740*/  @!P5 FMUL R68, R68, R68 ;  /* 0x000000444444d220 */ /* 0x010fe20000400000 */
[----:B------:R-:W-:Y:S01]  /*4750*/  FSETP.GEU.AND P5, PT, R38, -126, PT ;  /* 0xc2fc00002600780b */ /* 0x000fe20003fae000 */
[----:B---3--:R-:W-:-:S04]  /*4760*/  FFMA R30, R50, UR24, -R29 ;  /* 0x00000018321e7c23 */ /* 0x008fc8000800081d */
[----:B------:R-:W-:Y:S01]  /*4770*/  @!P4 FMUL R26, R26, 0.5 ;  /* 0x3f0000001a1ac820 */ /* 0x000fe20000400000 */
[----:B------:R3:W4:Y:S01]  /*4780*/  MUFU.EX2 R72, R31 ;  /* 0x0000001f00487308 */ /* 0x0007220000000800 */
[----:B-----5:R-:W-:Y:S01]  /*4790*/  @!P6 FMUL R33, R33, R33 ;  /* 0x000000212121e220 */ /* 0x020fe20000400000 */
[----:B------:R-:W-:Y:S01]  /*47a0*/  FSETP.GEU.AND P6, PT, R39, -126, PT ;  /* 0xc2fc00002700780b */ /* 0x000fe20003fce000 */
[----:B-1----:R-:W-:Y:S01]  /*47b0*/  FADD R34, R36, R65 ;  /* 0x0000004124227221 */ /* 0x002fe20000000000 */
[----:B------:R-:W-:-:S03]  /*47c0*/  F2FP.F16.F32.PACK_AB R36, R21, R36 ;  /* 0x000000241524723e */ /* 0x000fc600000000ff */
[----:B------:R-:W-:Y:S01]  /*47d0*/  @!P5 FMUL R38, R38, 0.5 ;  /* 0x3f0000002626d820 */ /* 0x000fe20000400000 */
[----:B------:R1:W5:Y:S01]  /*47e0*/  MUFU.EX2 R76, R26 ;  /* 0x0000001a004c7308 */ /* 0x0003620000000800 */
[----:B--2---:R-:W-:Y:S01]  /*47f0*/  @!P3 FMUL R35, R35, R35 ;  /* 0x000000232323b220 */ /* 0x004fe20000400000 */
[----:B------:R-:W-:Y:S01]  /*4800*/  FSETP.GEU.AND P3, PT, R27, -126, PT ;  /* 0xc2fc00001b00780b */ /* 0x000fe20003f6e000 */
[----:B---3--:R-:W-:Y:S01]  /*4810*/  FFMA R31, R51, UR24, -R29 ;  /* 0x00000018331f7c23 */ /* 0x008fe2000800081d */
[----:B------:R-:W-:Y:S01]  /*4820*/  FADD R34, R7, R34 ;  /* 0x0000002207227221 */ /* 0x000fe20000000000 */
[----:B------:R-:W-:Y:S02]  /*4830*/  FADD R7, R8, R53 ;  /* 0x0000003508077221 */ /* 0x000fe40000000000 */
[----:B------:R-:W-:Y:S01]  /*4840*/  @!P6 FMUL R39, R39, 0.5 ;  /* 0x3f0000002727e820 */ /* 0x000fe20000400000 */
[----:B------:R-:W2:Y:S01]  /*4850*/  MUFU.EX2 R37, R38 ;  /* 0x0000002600257308 */ /* 0x000ea20000000800 */
[----:B-1----:R-:W-:Y:S01]  /*4860*/  FFMA R26, R46, UR24, -R29 ;  /* 0x000000182e1a7c23 */ /* 0x002fe2000800081d */
[----:B----4-:R-:W-:Y:S01]  /*4870*/  @!P2 FMUL R72, R72, R72 ;  /* 0x000000484848a220 */ /* 0x010fe20000400000 */
[----:B------:R-:W-:-:S04]  /*4880*/  FSETP.GEU.AND P2, PT, R42, -126, PT ;  /* 0xc2fc00002a00780b */ /* 0x000fc80003f4e000 */
[----:B------:R-:W-:Y:S01]  /*4890*/  @!P3 FMUL R27, R27, 0.5 ;  /* 0x3f0000001b1bb820 */ /* 0x000fe20000400000 */
[----:B------:R-:W1:Y:S01]  /*48a0*/  MUFU.EX2 R80, R39 ;  /* 0x0000002700507308 */ /* 0x000e620000000800 */
[----:B-----5:R-:W-:Y:S01]  /*48b0*/  @!P4 FMUL R76, R76, R76 ;  /* 0x0000004c4c4cc220 */ /* 0x020fe20000400000 */
[----:B------:R-:W-:-:S06]  /*48c0*/  FSETP.GEU.AND P4, PT, R26, -126, PT ;  /* 0xc2fc00001a00780b */ /* 0x000fcc0003f8e000 */
[----:B------:R3:W4:Y:S01]  /*48d0*/  MUFU.EX2 R46, R27 ;  /* 0x0000001b002e7308 */ /* 0x0007220000000800 */
[----:B--2---:R-:W-:Y:S01]  /*48e0*/  @!P5 FMUL R37, R37, R37 ;  /* 0x000000252525d220 */ /* 0x004fe20000400000 */
[----:B------:R-:W-:Y:S01]  /*48f0*/  FSETP.GEU.AND P5, PT, R47, -126, PT ;  /* 0xc2fc00002f00780b */ /* 0x000fe20003fae000 */
[----:B------:R-:W-:-:S04]  /*4900*/  @!P2 FMUL R42, R42, 0.5 ;  /* 0x3f0000002a2aa820 */ /* 0x000fc80000400000 */
[----:B------:R-:W-:Y:S01]  /*4910*/  @!P4 FMUL R26, R26, 0.5 ;  /* 0x3f0000001a1ac820 */ /* 0x000fe20000400000 */
[----:B------:R-:W2:Y:S01]  /*4920*/  MUFU.EX2 R43, R42 ;  /* 0x0000002a002b7308 */ /* 0x000ea20000000800 */
[----:B-1----:R-:W-:Y:S01]  /*4930*/  @!P6 FMUL R80, R80, R80 ;  /* 0x000000505050e220 */ /* 0x002fe20000400000 */
[----:B------:R-:W-:Y:S01]  /*4940*/  FSETP.GEU.AND P6, PT, R30, -126, PT ;  /* 0xc2fc00001e00780b */ /* 0x000fe20003fce000 */
[----:B---3--:R-:W-:-:S04]  /*4950*/  FFMA R27, R54, UR24, -R29 ;  /* 0x00000018361b7c23 */ /* 0x008fc8000800081d */
[----:B------:R-:W-:Y:S01]  /*4960*/  @!P5 FMUL R47, R47, 0.5 ;  /* 0x3f0000002f2fd820 */ /* 0x000fe20000400000 */
[----:B------:R1:W3:Y:S01]  /*4970*/  MUFU.EX2 R39, R26 ;  /* 0x0000001a00277308 */ /* 0x0002e20000000800 */
[----:B----4-:R-:W-:Y:S01]  /*4980*/  @!P3 FMUL R46, R46, R46 ;  /* 0x0000002e2e2eb220 */ /* 0x010fe20000400000 */
[----:B------:R-:W-:-:S05]  /*4990*/  FSETP.GEU.AND P3, PT, R27, -126, PT ;  /* 0xc2fc00001b00780b */ /* 0x000fca0003f6e000 */
[----:B------:R-:W-:Y:S01]  /*49a0*/  @!P6 FMUL R30, R30, 0.5 ;  /* 0x3f0000001e1ee820 */ /* 0x000fe20000400000 */
[----:B------:R-:W4:Y:S01]  /*49b0*/  MUFU.EX2 R50, R47 ;  /* 0x0000002f00327308 */ /* 0x000f220000000800 */
[----:B-1----:R-:W-:Y:S01]  /*49c0*/  FFMA R26, R58, UR24, -R29 ;  /* 0x000000183a1a7c23 */ /* 0x002fe2000800081d */
[----:B--2---:R-:W-:Y:S01]  /*49d0*/  @!P2 FMUL R43, R43, R43 ;  /* 0x0000002b2b2ba220 */ /* 0x004fe20000400000 */
[----:B------:R-:W-:-:S04]  /*49e0*/  FSETP.GEU.AND P2, PT, R31, -126, PT ;  /* 0xc2fc00001f00780b */ /* 0x000fc80003f4e000 */
[----:B------:R-:W-:Y:S01]  /*49f0*/  @!P3 FMUL R27, R27, 0.5 ;  /* 0x3f0000001b1bb820 */ /* 0x000fe20000400000 */
[----:B------:R1:W2:Y:S01]  /*4a00*/  MUFU.EX2 R51, R30 ;  /* 0x0000001e00337308 */ /* 0x0002a20000000800 */
[----:B---3--:R-:W-:Y:S01]  /*4a10*/  @!P4 FMUL R39, R39, R39 ;  /* 0x000000272727c220 */ /* 0x008fe20000400000 */
[----:B------:R-:W-:-:S06]  /*4a20*/  FSETP.GEU.AND P4, PT, R55, -126, PT ;  /* 0xc2fc00003700780b */ /* 0x000fcc0003f8e000 */
[----:B------:R3:W5:Y:S01]  /*4a30*/  MUFU.EX2 R47, R27 ;  /* 0x0000001b002f7308 */ /* 0x0007620000000800 */
[----:B----4-:R-:W-:Y:S01]  /*4a40*/  @!P5 FMUL R50, R50, R50 ;  /* 0x000000323232d220 */ /* 0x010fe20000400000 */
[----:B------:R-:W-:Y:S01]  /*4a50*/  FSETP.GEU.AND P5, PT, R26, -126, PT ;  /* 0xc2fc00001a00780b */ /* 0x000fe20003fae000 */
[----:B------:R-:W-:Y:S01]  /*4a60*/  @!P2 FMUL R31, R31, 0.5 ;  /* 0x3f0000001f1fa820 */ /* 0x000fe20000400000 */
[----:B-1----:R-:W-:-:S03]  /*4a70*/  FFMA R30, R62, UR24, -R29 ;  /* 0x000000183e1e7c23 */ /* 0x002fc6000800081d */
[----:B------:R-:W-:Y:S01]  /*4a80*/  @!P4 FMUL R55, R55, 0.5 ;  /* 0x3f0000003737c820 */ /* 0x000fe20000400000 */
[----:B------:R-:W1:Y:S01]  /*4a90*/  MUFU.EX2 R54, R31 ;  /* 0x0000001f00367308 */ /* 0x000e620000000800 */
[----:B--2---:R-:W-:Y:S01]  /*4aa0*/  @!P6 FMUL R51, R51, R51 ;  /* 0x000000333333e220 */ /* 0x004fe20000400000 */
[----:B------:R-:W-:Y:S01]  /*4ab0*/  FSETP.GEU.AND P6, PT, R59, -126, PT ;  /* 0xc2fc00003b00780b */ /* 0x000fe20003fce000 */
[----:B---3--:R-:W-:-:S04]  /*4ac0*/  FFMA R27, R66, UR24, -R29 ;  /* 0x00000018421b7c23 */ /* 0x008fc8000800081d */
[----:B------:R-:W-:Y:S01]  /*4ad0*/  @!P5 FMUL R26, R26, 0.5 ;  /* 0x3f0000001a1ad820 */ /* 0x000fe20000400000 */
[----:B------:R-:W2:Y:S01]  /*4ae0*/  MUFU.EX2 R58, R55 ;  /* 0x00000037003a7308 */ /* 0x000ea20000000800 */
[----:B-----5:R-:W-:Y:S01]  /*4af0*/  @!P3 FMUL R47, R47, R47 ;  /* 0x0000002f2f2fb220 */ /* 0x020fe20000400000 */
[----:B------:R-:W-:-:S05]  /*4b00*/  FSETP.GEU.AND P3, PT, R63, -126, PT ;  /* 0xc2fc00003f00780b */ /* 0x000fca0003f6e000 */
[----:B------:R-:W-:Y:S01]  /*4b10*/  @!P6 FMUL R59, R59, 0.5 ;  /* 0x3f0000003b3be820 */ /* 0x000fe20000400000 */
[----:B------:R3:W4:Y:S01]  /*4b20*/  MUFU.EX2 R62, R26 ;  /* 0x0000001a003e7308 */ /* 0x0007220000000800 */
[----:B-1----:R-:W-:Y:S01]  /*4b30*/  @!P2 FMUL R54, R54, R54 ;  /* 0x000000363636a220 */ /* 0x002fe20000400000 */
[----:B------:R-:W-:-:S05]  /*4b40*/  FSETP.GEU.AND P2, PT, R30, -126, PT ;  /* 0xc2fc00001e00780b */ /* 0x000fca0003f4e000 */
[----:B------:R-:W-:Y:S01]  /*4b50*/  @!P3 FMUL R63, R63, 0.5 ;  /* 0x3f0000003f3fb820 */ /* 0x000fe20000400000 */
[----:B------:R-:W1:Y:S01]  /*4b60*/  MUFU.EX2 R59, R59 ;  /* 0x0000003b003b7308 */ /* 0x000e620000000800 */
[----:B---3--:R-:W-:Y:S01]  /*4b70*/  FFMA R26, R70, UR24, -R29 ;  /* 0x00000018461a7c23 */ /* 0x008fe2000800081d */
[----:B--2---:R-:W-:Y:S01]  /*4b80*/  @!P4 FMUL R58, R58, R58 ;  /* 0x0000003a3a3ac220 */ /* 0x004fe20000400000 */
[----:B------:R-:W-:-:S04]  /*4b90*/  FSETP.GEU.AND P4, PT, R27, -126, PT ;  /* 0xc2fc00001b00780b */ /* 0x000fc80003f8e000 */
[----:B------:R-:W-:Y:S01]  /*4ba0*/  @!P2 FMUL R30, R30, 0.5 ;  /* 0x3f0000001e1ea820 */ /* 0x000fe20000400000 */
[----:B------:R-:W2:Y:S01]  /*4bb0*/  MUFU.EX2 R63, R63 ;  /* 0x0000003f003f7308 */ /* 0x000ea20000000800 */
[----:B----4-:R-:W-:Y:S01]  /*4bc0*/  @!P5 FMUL R62, R62, R62 ;  /* 0x0000003e3e3ed220 */ /* 0x010fe20000400000 */
[----:B------:R-:W-:-:S06]  /*4bd0*/  FSETP.GEU.AND P5, PT, R67, -126, PT ;  /* 0xc2fc00004300780b */ /* 0x000fcc0003fae000 */
[----:B------:R-:W-:Y:S01]  /*4be0*/  @!P4 FMUL R27, R27, 0.5 ;  /* 0x3f0000001b1bc820 */ /* 0x000fe20000400000 */
[----:B-1----:R-:W-:Y:S01]  /*4bf0*/  @!P6 FMUL R59, R59, R59 ;  /* 0x0000003b3b3be220 */ /* 0x002fe20000400000 */
[----:B------:R-:W-:Y:S01]  /*4c00*/  FSETP.GEU.AND P6, PT, R26, -126, PT ;  /* 0xc2fc00001a00780b */ /* 0x000fe20003fce000 */
[----:B------:R1:W3:Y:S04]  /*4c10*/  MUFU.EX2 R66, R30 ;  /* 0x0000001e00427308 */ /* 0x0002e80000000800 */
[----:B------:R-:W-:Y:S01]  /*4c20*/  @!P5 FMUL R67, R67, 0.5 ;  /* 0x3f0000004343d820 */ /* 0x000fe20000400000 */
[----:B--2---:R-:W-:-:S03]  /*4c30*/  @!P3 FMUL R63, R63, R63 ;  /* 0x0000003f3f3fb220 */ /* 0x004fc60000400000 */
[----:B------:R2:W4:Y:S01]  /*4c40*/  MUFU.EX2 R70, R27 ;  /* 0x0000001b00467308 */ /* 0x0005220000000800 */
[----:B-1----:R-:W-:-:S03]  /*4c50*/  FFMA R30, R74, UR24, -R29 ;  /* 0x000000184a1e7c23 */ /* 0x002fc6000800081d */
[----:B------:R-:W-:Y:S02]  /*4c60*/  @!P6 FMUL R26, R26, 0.5 ;  /* 0x3f0000001a1ae820 */ /* 0x000fe40000400000 */
[----:B------:R-:W-:Y:S02]  /*4c70*/  FSETP.GEU.AND P3, PT, R30, -126, PT ;  /* 0xc2fc00001e00780b */ /* 0x000fe40003f6e000 */
[----:B------:R-:W1:Y:S01]  /*4c80*/  MUFU.EX2 R67, R67 ;  /* 0x0000004300437308 */ /* 0x000e620000000800 */
[----:B--2---:R-:W-:Y:S01]  /*4c90*/  FFMA R27, R78, UR24, -R29 ;  /* 0x000000184e1b7c23 */ /* 0x004fe2000800081d */
[----:B---3--:R-:W-:Y:S01]  /*4ca0*/  @!P2 FMUL R66, R66, R66 ;  /* 0x000000424242a220 */ /* 0x008fe20000400000 */
[----:B------:R-:W-:-:S05]  /*4cb0*/  FSETP.GEU.AND P2, PT, R71, -126, PT ;  /* 0xc2fc00004700780b */ /* 0x000fca0003f4e000 */
[----:B------:R2:W3:Y:S01]  /*4cc0*/  MUFU.EX2 R74, R26 ;  /* 0x0000001a004a7308 */ /* 0x0004e20000000800 */
[----:B----4-:R-:W-:Y:S01]  /*4cd0*/  @!P4 FMUL R70, R70, R70 ;  /* 0x000000464646c220 */ /* 0x010fe20000400000 */
[----:B------:R-:W-:Y:S01]  /*4ce0*/  FSETP.GEU.AND P4, PT, R75, -126, PT ;  /* 0xc2fc00004b00780b */ /* 0x000fe20003f8e000 */
[----:B------:R-:W-:Y:S02]  /*4cf0*/  @!P3 FMUL R30, R30, 0.5 ;  /* 0x3f0000001e1eb820 */ /* 0x000fe40000400000 */
[----:B------:R-:W-:-:S03]  /*4d00*/  FADD R77, R35, R70 ;  /* 0x00000046234d7221 */ /* 0x000fc60000000000 */
[----:B------:R4:W5:Y:S01]  /*4d10*/  MUFU.EX2 R78, R30 ;  /* 0x0000001e004e7308 */ /* 0x0009620000000800 */
[----:B-1----:R-:W-:Y:S01]  /*4d20*/  @!P5 FMUL R67, R67, R67 ;  /* 0x000000434343d220 */ /* 0x002fe20000400000 */
[----:B------:R-:W-:Y:S01]  /*4d30*/  FSETP.GEU.AND P5, PT, R27, -126, PT ;  /* 0xc2fc00001b00780b */ /* 0x000fe20003fae000 */
[----:B------:R-:W-:Y:S01]  /*4d40*/  @!P2 FMUL R71, R71, 0.5 ;  /* 0x3f0000004747a820 */ /* 0x000fe20000400000 */
[----:B--2---:R-:W-:Y:S01]  /*4d50*/  FADD R26, R32, R57 ;  /* 0x00000039201a7221 */ /* 0x004fe20000000000 */
[----:B------:R-:W-:Y:S02]  /*4d60*/  F2FP.F16.F32.PACK_AB R32, R17, R32 ;  /* 0x000000201120723e */ /* 0x000fe400000000ff */
[----:B------:R-:W-:Y:S01]  /*4d70*/  @!P4 FMUL R75, R75, 0.5 ;  /* 0x3f0000004b4bc820 */ /* 0x000fe20000400000 */
[----:B------:R-:W-:Y:S01]  /*4d80*/  FADD R29, R5, R26 ;  /* 0x0000001a051d7221 */ /* 0x000fe20000000000 */
[----:B---3--:R-:W-:Y:S01]  /*4d90*/  @!P6 FMUL R74, R74, R74 ;  /* 0x0000004a4a4ae220 */ /* 0x008fe20000400000 */
[----:B------:R-:W-:Y:S01]  /*4da0*/  FSETP.GEU.AND P6, PT, R82, -126, PT ;  /* 0xc2fc00005200780b */ /* 0x000fe20003fce000 */
[----:B------:R-:W1:Y:S01]  /*4db0*/  MUFU.EX2 R71, R71 ;  /* 0x0000004700477308 */ /* 0x000e620000000800 */
[----:B------:R-:W-:Y:S01]  /*4dc0*/  FADD R5, R9, R40 ;  /* 0x0000002809057221 */ /* 0x000fe20000000000 */
[----:B----4-:R-:W-:Y:S01]  /*4dd0*/  FADD R30, R17, R48 ;  /* 0x00000030111e7221 */ /* 0x010fe20000000000 */
[----:B------:R-:W-:Y:S01]  /*4de0*/  FADD R26, R13, R44 ;  /* 0x0000002c0d1a7221 */ /* 0x000fe20000000000 */
[----:B------:R-:W-:Y:S01]  /*4df0*/  @!P5 FMUL R27, R27, 0.5 ;  /* 0x3f0000001b1bd820 */ /* 0x000fe20000400000 */
[----:B------:R-:W-:Y:S01]  /*4e00*/  FADD R29, R29, R34 ;  /* 0x000000221d1d7221 */ /* 0x000fe20000000000 */
[----:B-----5:R-:W-:Y:S01]  /*4e10*/  @!P3 FMUL R78, R78, R78 ;  /* 0x0000004e4e4eb220 */ /* 0x020fe20000400000 */
[----:B------:R-:W-:Y:S01]  /*4e20*/  FSETP.GEU.AND P3, PT, R83, -126, PT ;  /* 0xc2fc00005300780b */ /* 0x000fe20003f6e000 */
[----:B------:R-:W2:Y:S01]  /*4e30*/  MUFU.EX2 R75, R75 ;  /* 0x0000004b004b7308 */ /* 0x000ea20000000800 */
[----:B------:R-:W-:Y:S01]  /*4e40*/  FADD R31, R5, R30 ;  /* 0x0000001e051f7221 */ /* 0x000fe20000000000 */
[----:B------:R-:W-:Y:S01]  /*4e50*/  FADD R5, R6, R45 ;  /* 0x0000002d06057221 */ /* 0x000fe20000000000 */
[----:B------:R-:W-:Y:S01]  /*4e60*/  FADD R30, R18, R69 ;  /* 0x00000045121e7221 */ /* 0x000fe20000000000 */
[----:B------:R-:W-:Y:S01]  /*4e70*/  @!P6 FMUL R82, R82, 0.5 ;  /* 0x3f0000005252e820 */ /* 0x000fe20000400000 */
[----:B------:R-:W-:Y:S01]  /*4e80*/  FADD R84, R43, R78 ;  /* 0x0000004e2b547221 */ /* 0x000fe20000000000 */
[----:B------:R-:W-:Y:S01]  /*4e90*/  F2FP.F16.F32.PACK_AB R40, R40, R41 ;  /* 0x000000292828723e */ /* 0x000fe200000000ff */
[----:B------:R-:W-:Y:S01]  /*4ea0*/  FADD R42, R7, R30 ;  /* 0x0000001e072a7221 */ /* 0x000fe20000000000 */
[----:B------:R3:W4:Y:S01]  /*4eb0*/  MUFU.EX2 R64, R27 ;  /* 0x0000001b00407308 */ /* 0x0007220000000800 */
[----:B-1----:R-:W-:Y:S01]  /*4ec0*/  @!P2 FMUL R71, R71, R71 ;  /* 0x000000474747a220 */ /* 0x002fe20000400000 */
[----:B------:R-:W-:Y:S01]  /*4ed0*/  FSETP.GEU.AND P2, PT, R73, -126, PT ;  /* 0xc2fc00004900780b */ /* 0x000fe20003f4e000 */
[----:B------:R-:W-:Y:S01]  /*4ee0*/  FADD R7, R15, R22 ;  /* 0x000000160f077221 */ /* 0x000fe20000000000 */
[----:B------:R-:W-:Y:S01]  /*4ef0*/  @!P3 FMUL R83, R83, 0.5 ;  /* 0x3f0000005353b820 */ /* 0x000fe20000400000 */
[----:B------:R-:W-:Y:S01]  /*4f00*/  FADD R30, R23, R60 ;  /* 0x0000003c171e7221 */ /* 0x000fe20000000000 */
[----:B------:R-:W-:-:S02]  /*4f10*/  F2FP.F16.F32.PACK_AB R44, R44, R49 ;  /* 0x000000312c2c723e */ /* 0x000fc400000000ff */
[----:B------:R-:W1:Y:S01]  /*4f20*/  MUFU.EX2 R82, R82 ;  /* 0x0000005200527308 */ /* 0x000e620000000800 */
[----:B--2---:R-:W-:Y:S01]  /*4f30*/  @!P4 FMUL R75, R75, R75 ;  /* 0x0000004b4b4bc220 */ /* 0x004fe20000400000 */
[----:B------:R-:W-:Y:S01]  /*4f40*/  FSETP.GEU.AND P4, PT, R79, -126, PT ;  /* 0xc2fc00004f00780b */ /* 0x000fe20003f8e000 */
[----:B---3--:R-:W-:Y:S01]  /*4f50*/  FADD R27, R21, R56 ;  /* 0x00000038151b7221 */ /* 0x008fe20000000000 */
[----:B------:R-:W-:Y:S01]  /*4f60*/  FADD R7, R7, R30 ;  /* 0x0000001e07077221 */ /* 0x000fe20000000000 */
[----:B------:R-:W-:Y:S01]  /*4f70*/  FADD R30, R68, R59 ;  /* 0x0000003b441e7221 */ /* 0x000fe20000000000 */
[----:B------:R-:W-:Y:S01]  /*4f80*/  FADD R81, R46, R75 ;  /* 0x0000004b2e517221 */ /* 0x000fe20000000000 */
[----:B------:R-:W-:Y:S01]  /*4f90*/  FADD R38, R26, R27 ;  /* 0x0000001b1a267221 */ /* 0x000fe20000000000 */
[----:B------:R-:W2:Y:S01]  /*4fa0*/  MUFU.EX2 R83, R83 ;  /* 0x0000005300537308 */ /* 0x000ea20000000800 */
[----:B----4-:R-:W-:Y:S01]  /*4fb0*/  @!P5 FMUL R64, R64, R64 ;  /* 0x000000404040d220 */ /* 0x010fe20000400000 */
[----:B------:R-:W-:Y:S01]  /*4fc0*/  FSETP.GEU.AND P5, PT, R86, -126, PT ;  /* 0xc2fc00005600780b */ /* 0x000fe20003fae000 */
[----:B------:R-:W-:Y:S01]  /*4fd0*/  FADD R26, R16, R61 ;  /* 0x0000003d101a7221 */ /* 0x000fe20000000000 */
[----:B------:R-:W-:Y:S01]  /*4fe0*/  @!P2 FMUL R73, R73, 0.5 ;  /* 0x3f0000004949a820 */ /* 0x000fe20000400000 */
[----:B------:R-:W-:Y:S01]  /*4ff0*/  FADD R122, R30, R81 ;  /* 0x000000511e7a7221 */ /* 0x000fe20000000000 */
[----:B------:R-:W-:Y:S01]  /*5000*/  FADD R30, R76, R67 ;  /* 0x000000434c1e7221 */ /* 0x000fe20000000000 */
[----:B------:R-:W-:Y:S01]  /*5010*/  @!P4 FMUL R79, R79, 0.5 ;  /* 0x3f0000004f4fc820 */ /* 0x000fe20000400000 */
[----:B------:R-:W-:Y:S01]  /*5020*/  FADD R27, R5, R26 ;  /* 0x0000001a051b7221 */ /* 0x000fe20000000000 */
[----:B-1----:R-:W-:Y:S01]  /*5030*/  @!P6 FMUL R82, R82, R82 ;  /* 0x000000525252e220 */ /* 0x002fe20000400000 */
[----:B------:R-:W-:Y:S01]  /*5040*/  FSETP.GEU.AND P6, PT, R87, -126, PT ;  /* 0xc2fc00005700780b */ /* 0x000fe20003fce000 */
[----:B------:R-:W-:Y:S01]  /*5050*/  FADD R5, R11, R20 ;  /* 0x000000140b057221 */ /* 0x000fe20000000000 */
[----:B------:R-:W-:Y:S01]  /*5060*/  FADD R26, R19, R52 ;  /* 0x00000034131a7221 */ /* 0x000fe20000000000 */
[----:B------:R-:W1:Y:S01]  /*5070*/  MUFU.EX2 R79, R79 ;  /* 0x0000004f004f7308 */ /* 0x000e620000000800 */
[----:B------:R-:W-:Y:S01]  /*5080*/  FADD R120, R51, R82 ;  /* 0x0000005233787221 */ /* 0x000fe20000000000 */
[----:B------:R-:W-:Y:S01]  /*5090*/  @!P5 FMUL R86, R86, 0.5 ;  /* 0x3f0000005656d820 */ /* 0x000fe20000400000 */
[----:B------:R-:W-:Y:S01]  /*50a0*/  FADD R26, R5, R26 ;  /* 0x0000001a051a7221 */ /* 0x000fe20000000000 */
[----:B--2---:R-:W-:Y:S01]  /*50b0*/  @!P3 FMUL R83, R83, R83 ;  /* 0x000000535353b220 */ /* 0x004fe20000400000 */
[----:B------:R-:W-:Y:S01]  /*50c0*/  FSETP.GEU.AND P3, PT, R10, -126, PT ;  /* 0xc2fc00000a00780b */ /* 0x000fe20003f6e000 */
[----:B------:R-:W-:Y:S01]  /*50d0*/  FADD R5, R25, R62 ;  /* 0x0000003e19057221 */ /* 0x000fe20000000000 */
[----:B------:R-:W-:Y:S01]  /*50e0*/  FADD R124, R77, R120 ;  /* 0x000000784d7c7221 */ /* 0x000fe20000000000 */
[----:B------:R-:W2:Y:S01]  /*50f0*/  MUFU.EX2 R86, R86 ;  /* 0x0000005600567308 */ /* 0x000ea20000000800 */
[----:B------:R-:W-:Y:S01]  /*5100*/  FADD R77, R54, R83 ;  /* 0x00000053364d7221 */ /* 0x000fe20000000000 */
[----:B------:R-:W-:Y:S01]  /*5110*/  @!P6 FMUL R87, R87, 0.5 ;  /* 0x3f0000005757e820 */ /* 0x000fe20000400000 */
[----:B------:R-:W-:Y:S01]  /*5120*/  FADD R121, R5, R84 ;  /* 0x0000005405797221 */ /* 0x000fe20000000000 */
[----:B------:R-:W-:Y:S01]  /*5130*/  FADD R5, R33, R66 ;  /* 0x0000004221057221 */ /* 0x000fe20000000000 */
[----:B------:R-:W-:Y:S01]  /*5140*/  FADD R84, R39, R64 ;  /* 0x0000004027547221 */ /* 0x000fe20000000000 */
[----:B------:R-:W-:Y:S01]  /*5150*/  FADD R123, R30, R77 ;  /* 0x0000004d1e7b7221 */ /* 0x000fe20000000000 */
[----:B------:R-:W-:Y:S01]  /*5160*/  FADD R77, R37, R74 ;  /* 0x0000004a254d7221 */ /* 0x000fe20000000000 */
[----:B------:R3:W4:Y:S01]  /*5170*/  MUFU.EX2 R55, R87 ;  /* 0x0000005700377308 */ /* 0x0007220000000800 */
[----:B-1----:R-:W-:Y:S01]  /*5180*/  @!P4 FMUL R79, R79, R79 ;  /* 0x0000004f4f4fc220 */ /* 0x002fe20000400000 */
[----:B------:R-:W-:Y:S01]  /*5190*/  @!P3 FMUL R10, R10, 0.5 ;  /* 0x3f0000000a0ab820 */ /* 0x000fe20000400000 */
[----:B------:R-:W-:Y:S01]  /*51a0*/  FADD R30, R72, R63 ;  /* 0x0000003f481e7221 */ /* 0x000fe20000000000 */
[----:B------:R-:W-:Y:S01]  /*51b0*/  FADD R81, R80, R71 ;  /* 0x0000004750517221 */ /* 0x000fe20000000000 */
[----:B------:R-:W-:Y:S01]  /*51c0*/  FADD R85, R50, R79 ;  /* 0x0000004f32557221 */ /* 0x000fe20000000000 */
[----:B------:R-:W-:Y:S01]  /*51d0*/  FADD R31, R31, R38 ;  /* 0x000000261f1f7221 */ /* 0x000fe20000000000 */
[----:B------:R-:W-:Y:S01]  /*51e0*/  FADD R42, R27, R42 ;  /* 0x0000002a1b2a7221 */ /* 0x000fe20000000000 */
[----:B------:R-:W1:Y:S01]  /*51f0*/  MUFU.EX2 R73, R73 ;  /* 0x0000004900497308 */ /* 0x000e620000000800 */
[----:B--2---:R-:W-:Y:S01]  /*5200*/  @!P5 FMUL R86, R86, R86 ;  /* 0x000000565656d220 */ /* 0x004fe20000400000 */
[----:B---3--:R-:W-:Y:S01]  /*5210*/  FADD R87, R5, R84 ;  /* 0x0000005405577221 */ /* 0x008fe20000000000 */
[----:B------:R-:W-:Y:S01]  /*5220*/  FADD R30, R30, R85 ;  /* 0x000000551e1e7221 */ /* 0x000fe20000000000 */
[----:B------:R-:W-:Y:S01]  /*5230*/  FADD R26, R26, R7 ;  /* 0x000000071a1a7221 */ /* 0x000fe20000000000 */
[----:B------:R-:W-:Y:S01]  /*5240*/  FADD R84, R47, R86 ;  /* 0x000000562f547221 */ /* 0x000fe20000000000 */
[----:B------:R-:W-:Y:S01]  /*5250*/  FADD R121, R121, R124 ;  /* 0x0000007c79797221 */ /* 0x000fe20000000000 */
[----:B------:R-:W-:Y:S01]  /*5260*/  FADD R122, R122, R123 ;  /* 0x0000007b7a7a7221 */ /* 0x000fe20000000000 */
[----:B------:R-:W2:Y:S01]  /*5270*/  MUFU.EX2 R5, R10 ;  /* 0x0000000a00057308 */ /* 0x000ea20000000800 */
[----:B----4-:R-:W-:Y:S01]  /*5280*/  @!P6 FMUL R55, R55, R55 ;  /* 0x000000373737e220 */ /* 0x010fe20000400000 */
[----:B------:R-:W-:Y:S01]  /*5290*/  FADD R84, R77, R84 ;  /* 0x000000544d547221 */ /* 0x000fe20000000000 */
[----:B------:R-:W-:Y:S01]  /*52a0*/  FADD R26, R31, R26 ;  /* 0x0000001a1f1a7221 */ /* 0x000fe20000000000 */
[----:B------:R-:W-:Y:S01]  /*52b0*/  FADD R29, R29, R42 ;  /* 0x0000002a1d1d7221 */ /* 0x000fe20000000000 */
[----:B------:R-:W-:Y:S01]  /*52c0*/  FADD R120, R58, R55 ;  /* 0x000000373a787221 */ /* 0x000fe20000000000 */
[----:B------:R-:W-:Y:S01]  /*52d0*/  FADD R84, R87, R84 ;  /* 0x0000005457547221 */ /* 0x000fe20000000000 */
[----:B------:R-:W-:Y:S01]  /*52e0*/  SHF.L.U32 R7, R2, 0x1f, RZ ;  /* 0x0000001f02077819 */ /* 0x000fe200000006ff */
[----:B------:R-:W-:Y:S01]  /*52f0*/  FADD R26, R29, R26 ;  /* 0x0000001a1d1a7221 */ /* 0x000fe20000000000 */
[----:B------:R-:W-:Y:S01]  /*5300*/  FADD R81, R81, R120 ;  /* 0x0000007851517221 */ /* 0x000fe20000000000 */
[----:B------:R-:W-:Y:S01]  /*5310*/  FADD R84, R121, R84 ;  /* 0x0000005479547221 */ /* 0x000fe20000000000 */
[----:B-1----:R-:W-:Y:S01]  /*5320*/  @!P2 FMUL R73, R73, R73 ;  /* 0x000000494949a220 */ /* 0x002fe20000400000 */
[----:B------:R1:W3:Y:S01]  /*5330*/  SYNCS.PHASECHK.TRANS64.TRYWAIT P2, [UR6+0x18000], R7 ;  /* 0x01800007ff0075a7 */ /* 0x0002e20008040146 */
[----:B------:R-:W-:Y:S01]  /*5340*/  FADD R81, R30, R81 ;  /* 0x000000511e517221 */ /* 0x000fe20000000000 */
[----:B------:R-:W-:Y:S01]  /*5350*/  F2FP.F16.F32.PACK_AB R27, R72, R33 ;  /* 0x00000021481b723e */ /* 0x000fe200000000ff */
[----:B------:R-:W-:Y:S01]  /*5360*/  FMUL R90, R90, R73 ;  /* 0x000000495a5a7220 */ /* 0x000fe20000400000 */
[----:B------:R-:W-:Y:S01]  /*5370*/  F2FP.F16.F32.PACK_AB R29, R76, R35 ;  /* 0x000000234c1d723e */ /* 0x000fe200000000ff */
[----:B------:R-:W-:Y:S01]  /*5380*/  FADD R81, R122, R81 ;  /* 0x000000517a517221 */ /* 0x000fe20000000000 */
[----:B--2---:R-:W-:Y:S01]  /*5390*/  @!P3 FMUL R5, R5, R5 ;  /* 0x000000050505b220 */ /* 0x004fe20000400000 */
[----:B------:R-:W-:Y:S01]  /*53a0*/  F2FP.F16.F32.PACK_AB R31, R80, R37 ;  /* 0x00000025501f723e */ /* 0x000fe200000000ff */
[----:B------:R-:W-:Y:S01]  /*53b0*/  FMUL R91, R91, R73 ;  /* 0x000000495b5b7220 */ /* 0x000fe20000400000 */
[----:B------:R-:W-:Y:S01]  /*53c0*/  FADD R84, R84, R81 ;  /* 0x0000005154547221 */ /* 0x000fe20000000000 */
[----:B------:R-:W-:Y:S01]  /*53d0*/  F2FP.F16.F32.PACK_AB R33, R46, R43 ;  /* 0x0000002b2e21723e */ /* 0x000fe200000000ff */
[----:B------:R-:W-:Y:S01]  /*53e0*/  FFMA R12, R5, R12, R26 ;  /* 0x0000000c050c7223 */ /* 0x000fe2000000001a */
[----:B------:R-:W-:Y:S01]  /*53f0*/  F2FP.F16.F32.PACK_AB R35, R50, R39 ;  /* 0x000000273223723e */ /* 0x000fe200000000ff */
[----:B------:R-:W-:Y:S01]  /*5400*/  FFMA R14, R73, R14, R84 ;  /* 0x0000000e490e7223 */ /* 0x000fe20000000054 */
[----:B------:R-:W-:Y:S01]  /*5410*/  F2FP.F16.F32.PACK_AB R37, R54, R51 ;  /* 0x000000333625723e */ /* 0x000fe200000000ff */
[----:B------:R-:W-:Y:S01]  /*5420*/  FMUL R88, R88, R5 ;  /* 0x0000000558587220 */ /* 0x000fe20000400000 */
[----:B------:R-:W-:Y:S01]  /*5430*/  F2FP.F16.F32.PACK_AB R39, R58, R47 ;  /* 0x0000002f3a27723e */ /* 0x000fe200000000ff */
[----:B------:R-:W-:Y:S01]  /*5440*/  FMUL R89, R89, R5 ;  /* 0x0000000559597220 */ /* 0x000fe20000400000 */
[----:B------:R-:W-:Y:S01]  /*5450*/  F2FP.F16.F32.PACK_AB R42, R20, R45 ;  /* 0x0000002d142a723e */ /* 0x000fe200000000ff */
[----:B------:R-:W-:Y:S01]  /*5460*/  FMUL R92, R92, R5 ;  /* 0x000000055c5c7220 */ /* 0x000fe20000400000 */
[----:B------:R-:W-:Y:S01]  /*5470*/  F2FP.F16.F32.PACK_AB R46, R22, R53 ;  /* 0x00000035162e723e */ /* 0x000fe200000000ff */
[----:B------:R-:W-:Y:S01]  /*5480*/  FMUL R93, R93, R5 ;  /* 0x000000055d5d7220 */ /* 0x000fe20000400000 */
[----:B------:R-:W-:Y:S01]  /*5490*/  F2FP.F16.F32.PACK_AB R50, R52, R61 ;  /* 0x0000003d3432723e */ /* 0x000fe200000000ff */
[-C--:B------:R-:W-:Y:S01]  /*54a0*/  FMUL R96, R96, R5.reuse ;  /* 0x0000000560607220 */ /* 0x080fe20000400000 */
        /* <DEDUP_REMOVED lines=39> */
[----:B------:R-:W-:Y:S01]  /*5720*/  F2FP.F16.F32.PACK_AB R54, R60, R69 ;  /* 0x000000453c36723e */ /* 0x000fe200000000ff */
[----:B-1-3--:R-:W-:Y:S06]  /*5730*/  @!P0 BRA `(.L_x_27) ;  /* 0x0000000000048947 */ /* 0x00afec0003800000 */
[----:B------:R-:W-:Y:S01]  /*5740*/  BPT.TRAP 0x1 ;  /* 0x000000040000795c */ /* 0x000fe20000300000 */
.L_x_27:
[----:B------:R-:W-:Y:S05]  /*5750*/  @P2 BRA `(.L_x_28) ;  /* 0x0000000000082947 */ /* 0x000fea0003800000 */
[----:B------:R-:W1:Y:S02]  /*5760*/  SYNCS.PHASECHK.TRANS64.TRYWAIT P2, [UR6+0x18000], R7 ;  /* 0x01800007ff0075a7 */ /* 0x000e640008040146 */
[----:B-1----:R-:W-:Y:S05]  /*5770*/  @!P2 BRA `(.L_x_29) ;  /* 0x00000028009ca947 */ /* 0x002fea0003800000 */
.L_x_28:
[----:B------:R-:W-:Y:S01]  /*5780*/  ULEA UR6, UR23, UR20, 0xa ;  /* 0x0000001417067291 */ /* 0x000fe2000f8e503f */
[----:B------:R-:W-:Y:S01]  /*5790*/  WARPGROUP.ARRIVE ;  /* 0x00000000000079c5 */ /* 0x000fe20000000000 */
[----:B------:R-:W-:Y:S01]  /*57a0*/  UMOV UR7, 0x40000040 ;  /* 0x4000004000077882 */ /* 0x000fe20000000000 */
[----:B------:R-:W-:Y:S01]  /*57b0*/  UMOV UR11, 0x40000040 ;  /* 0x40000040000b7882 */ /* 0x000fe20000000000 */
[----:B------:R-:W-:Y:S01]  /*57c0*/  UIADD3 UR10, UR6, 0x80, URZ ;  /* 0x00000080060a7890 */ /* 0x000fe2000fffe03f */
[----:B------:R-:W-:-:S04]  /*57d0*/  F2FP.F16.F32.PACK_AB R55, R55, R86 ;  /* 0x000000563737723e */ /* 0x000fc800000000ff */
[----:B------:R-:W-:Y:S01]  /*57e0*/  HGMMA.64x64x16.F32 R88, R24, gdesc[UR4].tnspB, R88, gsb0 ;  /* 0x40e0000418587df0 */ /* 0x000fe20008000858 */
[----:B------:R-:W-:Y:S02]  /*57f0*/  UMOV UR7, 0x40000040 ;  /* 0x4000004000077882 */ /* 0x000fe40000000000 */
        /* <DEDUP_REMOVED lines=25> */
[----:B------:R-:W-:Y:S01]  /*5990*/  UIADD3 UR6, UR6, 0x380, URZ ;  /* 0x0000038006067890 */ /* 0x000fe2000fffe03f */
[----:B------:R-:W-:Y:S02]  /*59a0*/  WARPGROUP.DEPBAR.LE gsb0, 0x0 ;  /* 0x00008000000079c5 */ /* 0x000fe40000010000 */
[----:B------:R-:W-:-:S06]  /*59b0*/  WARPGROUP.ARRIVE ;  /* 0x00000000000079c5 */ /* 0x000fcc0000000000 */
[----:B------:R-:W-:Y:S03]  /*59c0*/  HGMMA.64x64x16.F32 R88, R48, gdesc[UR8].tnspB, R88, gsb0 ;  /* 0x40e0000830587df0 */ /* 0x000fe60008000858 */
[----:B------:R-:W-:Y:S02]  /*59d0*/  WARPGROUP.DEPBAR.LE gsb0, 0x0 ;  /* 0x00008000000079c5 */ /* 0x000fe40000010000 */
[----:B------:R-:W-:-:S06]  /*59e0*/  WARPGROUP.ARRIVE ;  /* 0x00000000000079c5 */ /* 0x000fcc0000000000 */
[----:B------:R-:W-:Y:S03]  /*59f0*/  HGMMA.64x64x16.F32 R88, R52, gdesc[UR4].tnspB, R88, gsb0 ;  /* 0x40e0000434587df0 */ /* 0x000fe60008000858 */
[----:B------:R-:W-:Y:S02]  /*5a00*/  WARPGROUP.DEPBAR.LE gsb0, 0x0 ;  /* 0x00008000000079c5 */ /* 0x000fe40000010000 */
[----:B------:R-:W-:Y:S05]  /*5a10*/  @!P0 BRA `(.L_x_30) ;  /* 0x0000000000048947 */ /* 0x000fea0003800000 */
[----:B------:R-:W-:Y:S01]  /*5a20*/  BPT.TRAP 0x1 ;  /* 0x000000040000795c */ /* 0x000fe20000300000 */
.L_x_30:
[----:B------:R-:W-:-:S04]  /*5a30*/  ULEA UR6, UR21, UR36, 0x3 ;  /* 0x0000002415067291 */ /* 0x000fc8000f8e183f */
[----:B------:R-:W-:-:S04]  /*5a40*/  UIADD3 UR6, UR6, 0x18028, URZ ;  /* 0x0001802806067890 */ /* 0x000fc8000fffe03f */
[----:B------:R-:W-:-:S09]  /*5a50*/  UPRMT UR6, URZ, 0x654, UR6 ;  /* 0x000006543f067896 */ /* 0x000fd20008000006 */
[----:B------:R-:W-:Y:S01]  /*5a60*/  SYNCS.ARRIVE.TRANS64.RED.A1T0 RZ, [UR6], RZ ;  /* 0x000000ffffff79a7 */ /* 0x000fe20008100406 */
[----:B------:R-:W-:Y:S05]  /*5a70*/  @P1 BRA `(.L_x_31) ;  /* 0x0000000000041947 */ /* 0x000fea0003800000 */
[----:B------:R-:W-:Y:S01]  /*5a80*/  BPT.TRAP 0x1 ;  /* 0x000000040000795c */ /* 0x000fe20000300000 */
.L_x_31:
[----:B------:R-:W-:-:S04]  /*5a90*/  UIADD3 UR21, UR21, 0x1, URZ ;  /* 0x0000000115157890 */ /* 0x000fc8000fffe03f */
[----:B------:R-:W-:-:S04]  /*5aa0*/  UISETP.NE.AND UP0, UPT, UR21, 0x5, UPT ;  /* 0x000000051500788c */ /* 0x000fc8000bf05270 */
[----:B------:R-:W-:Y:S01]  /*5ab0*/  USEL UR21, UR21, URZ, UP0 ;  /* 0x0000003f15157287 */ /* 0x000fe20008000000 */
[----:B------:R-:W-:Y:S11]  /*5ac0*/  @!P0 BRA `(.L_x_32) ;  /* 0x0000000000048947 */ /* 0x000ff60003800000 */
[----:B------:R-:W-:Y:S01]  /*5ad0*/  BPT.TRAP 0x1 ;  /* 0x000000040000795c */ /* 0x000fe20000300000 */
.L_x_32:
[----:B------:R-:W-:-:S04]  /*5ae0*/  ULEA UR6, UR21, UR36, 0x3 ;  /* 0x0000002415067291 */ /* 0x000fc8000f8e183f */
[----:B------:R-:W-:-:S04]  /*5af0*/  UIADD3 UR6, UR6, 0x18028, URZ ;  /* 0x0001802806067890 */ /* 0x000fc8000fffe03f */
[----:B------:R-:W-:-:S09]  /*5b00*/  UPRMT UR6, URZ, 0x654, UR6 ;  /* 0x000006543f067896 */ /* 0x000fd20008000006 */
[----:B------:R-:W-:Y:S01]  /*5b10*/  SYNCS.ARRIVE.TRANS64.RED.A1T0 RZ, [UR6], RZ ;  /* 0x000000ffffff79a7 */ /* 0x000fe20008100406 */
[----:B------:R-:W-:Y:S05]  /*5b20*/  @P1 BRA `(.L_x_33) ;  /* 0x0000000000041947 */ /* 0x000fea0003800000 */
[----:B------:R-:W-:Y:S01]  /*5b30*/  BPT.TRAP 0x1 ;  /* 0x000000040000795c */ /* 0x000fe20000300000 */
.L_x_33:
[----:B------:R-:W-:Y:S01]  /*5b40*/  UIADD3 UR23, UR23, 0x1, URZ ;  /* 0x0000000117177890 */ /* 0x000fe2000fffe03f */
[C---:B------:R-:W-:Y:S01]  /*5b50*/  ISETP.GT.AND P2, PT, R0.reuse, 0x2, PT ;  /* 0x000000020000780c */ /* 0x040fe20003f44270 */
[----:B------:R-:W-:Y:S01]  /*5b60*/  UIADD3 UR21, UR21, 0x1, URZ ;  /* 0x0000000115157890 */ /* 0x000fe2000fffe03f */
[----:B------:R-:W-:Y:S01]  /*5b70*/  IADD3 R0, R0, -0x1, RZ ;  /* 0xffffffff00007810 */ /* 0x000fe20007ffe0ff */
[----:B------:R-:W-:Y:S01]  /*5b80*/  UISETP.NE.AND UP1, UPT, UR23, 0x5, UPT ;  /* 0x000000051700788c */ /* 0x000fe2000bf25270 */
[----:B-1----:R-:W-:Y:S01]  /*5b90*/  MOV R7, R3 ;  /* 0x0000000300077202 */ /* 0x002fe20000000f00 */
[----:B------:R-:W-:Y:S01]  /*5ba0*/  UISETP.NE.AND UP0, UPT, UR21, 0x5, UPT ;  /* 0x000000051500788c */ /* 0x000fe2000bf05270 */
[----:B------:R-:W-:Y:S01]  /*5bb0*/  MOV R5, R4 ;  /* 0x0000000400057202 */ /* 0x000fe20000000f00 */
[----:B------:R-:W-:Y:S02]  /*5bc0*/  USEL UR6, URZ, 0x1, UP1 ;  /* 0x000000013f067887 */ /* 0x000fe40008800000 */
[----:B------:R-:W-:-:S02]  /*5bd0*/  USEL UR21, UR21, URZ, UP0 ;  /* 0x0000003f15157287 */ /* 0x000fc40008000000 */
[----:B------:R-:W-:Y:S02]  /*5be0*/  USEL UR23, UR23, URZ, UP1 ;  /* 0x0000003f17177287 */ /* 0x000fe40008800000 */
[----:B------:R-:W-:Y:S01]  /*5bf0*/  LOP3.LUT R2, R2, UR6, RZ, 0x3c, !PT ;  /* 0x0000000602027c12 */ /* 0x000fe2000f8e3cff */
[----:B------:R-:W-:Y:S09]  /*5c00*/  @P2 BRA `(.L_x_34) ;  /* 0xffffffd400d42947 */ /* 0x000ff2000383ffff */
.L_x_23:
[----:B------:R-:W1:Y:S01]  /*5c10*/  SHFL.BFLY PT, R5, R12, 0x1, 0x1f ;  /* 0x0c201f000c057f89 */ /* 0x000e6200000e0000 */
[----:B------:R-:W-:Y:S01]  /*5c20*/  BSSY B0, `(.L_x_35) ;  /* 0x0000023000007945 */ /* 0x000fe20003800000 */
[----:B------:R-:W-:Y:S02]  /*5c30*/  MOV R9, 0x7f800000 ;  /* 0x7f80000000097802 */ /* 0x000fe40000000f00 */
[----:B------:R-:W2:Y:S01]  /*5c40*/  SHFL.BFLY PT, R7, R14, 0x1, 0x1f ;  /* 0x0c201f000e077f89 */ /* 0x000ea200000e0000 */
[----:B------:R-:W-:Y:S02]  /*5c50*/  MOV R10, 0x3f800000 ;  /* 0x3f800000000a7802 */ /* 0x000fe40000000f00 */
[----:B------:R-:W-:Y:S01]  /*5c60*/  MOV R11, 0x7f800000 ;  /* 0x7f800000000b7802 */ /* 0x000fe20000000f00 */
[----:B-1----:R-:W-:Y:S01]  /*5c70*/  FADD R5, R5, R12 ;  /* 0x0000000c05057221 */ /* 0x002fe20000000000 */
[----:B--2---:R-:W-:-:S04]  /*5c80*/  FADD R15, R7, R14 ;  /* 0x0000000e070f7221 */ /* 0x004fc80000000000 */
[----:B------:R-:W1:Y:S04]  /*5c90*/  SHFL.BFLY PT, R0, R5, 0x2, 0x1f ;  /* 0x0c401f0005007f89 */ /* 0x000e6800000e0000 */
[----:B------:R-:W2:Y:S01]  /*5ca0*/  SHFL.BFLY PT, R16, R15, 0x2, 0x1f ;  /* 0x0c401f000f107f89 */ /* 0x000ea200000e0000 */
[C---:B-1----:R-:W-:Y:S01]  /*5cb0*/  FSETP.NE.AND P0, PT, R5.reuse, -R0, PT ;  /* 0x800000000500720b */ /* 0x042fe20003f05000 */
[----:B------:R-:W-:Y:S01]  /*5cc0*/  FADD R2, R5, R0 ;  /* 0x0000000005027221 */ /* 0x000fe20000000000 */
[----:B------:R-:W-:Y:S01]  /*5cd0*/  MOV R0, 0x3f800000 ;  /* 0x3f80000000007802 */ /* 0x000fe20000000f00 */
[----:B--2---:R-:W-:-:S10]  /*5ce0*/  FADD R8, R15, R16 ;  /* 0x000000100f087221 */ /* 0x004fd40000000000 */
[----:B------:R-:W-:Y:S05]  /*5cf0*/  @!P0 BRA `(.L_x_36) ;  /* 0x0000000000548947 */ /* 0x000fea0003800000 */
[----:B------:R-:W-:Y:S01]  /*5d00*/  IADD3 R0, R2, 0x1800000, RZ ;  /* 0x0180000002007810 */ /* 0x000fe20007ffe0ff */
[----:B------:R-:W-:Y:S03]  /*5d10*/  BSSY B1, `(.L_x_37) ;  /* 0x000000c000017945 */ /* 0x000fe60003800000 */
[----:B------:R-:W-:-:S04]  /*5d20*/  LOP3.LUT R0, R0, 0x7f800000, RZ, 0xc0, !PT ;  /* 0x7f80000000007812 */ /* 0x000fc800078ec0ff */
[----:B------:R-:W-:-:S13]  /*5d30*/  ISETP.GT.U32.AND P0, PT, R0, 0x1ffffff, PT ;  /* 0x01ffffff0000780c */ /* 0x000fda0003f04070 */
[----:B------:R-:W-:Y:S05]  /*5d40*/  @P0 BRA `(.L_x_38) ;  /* 0x0000000000100947 */ /* 0x000fea0003800000 */
[----:B------:R-:W-:-:S07]  /*5d50*/  MOV R13, 0x5d70 ;  /* 0x00005d70000d7802 */ /* 0x000fce0000000f00 */
[----:B------:R-:W-:Y:S05]  /*5d60*/  CALL.REL.NOINC `($__internal_0_$__cuda_sm20_rcp_rn_f32_slowpath) ;  /* 0x0000002400c87944 */ /* 0x000fea0003c00000 */
[----:B------:R-:W-:Y:S01]  /*5d70*/  MOV R0, R5 ;  /* 0x0000000500007202 */ /* 0x000fe20000000f00 */
[----:B------:R-:W-:Y:S06]  /*5d80*/  BRA `(.L_x_39) ;  /* 0x0000000000107947 */ /* 0x000fec0003800000 */
.L_x_38:
[----:B------:R-:W1:Y:S02]  /*5d90*/  MUFU.RCP R5, R2 ;  /* 0x0000000200057308 */ /* 0x000e640000001000 */
[----:B-1----:R-:W-:-:S04]  /*5da0*/  FFMA R0, R2, R5, -1 ;  /* 0xbf80000002007423 */ /* 0x002fc80000000005 */
[----:B------:R-:W-:-:S04]  /*5db0*/  FADD.FTZ R0, -R0, -RZ ;  /* 0x800000ff00007221 */ /* 0x000fc80000010100 */
[----:B------:R-:W-:-:S07]  /*5dc0*/  FFMA R0, R5, R0, R5 ;  /* 0x0000000005007223 */ /* 0x000fce0000000005 */
.L_x_39:
[----:B------:R-:W-:Y:S05]  /*5dd0*/  BSYNC B1 ;  /* 0x0000000000017941 */ /* 0x000fea0003800000 */
.L_x_37:
[----:B------:R-:W-:Y:S01]  /*5de0*/  FSETP.GEU.AND P0, PT, |R2|, 1.175494350822287508e-38, PT ;  /* 0x008000000200780b */ /* 0x000fe20003f0e200 */
[----:B------:R-:W-:-:S12]  /*5df0*/  ULDC UR4, c[0x0][0x600] ;  /* 0x0001800000047ab9 */ /* 0x000fd80000000800 */
[----:B------:R-:W-:-:S04]  /*5e00*/  @!P0 FMUL R2, R2, 16777216 ;  /* 0x4b80000002028820 */ /* 0x000fc80000400000 */
[----:B------:R-:W1:Y:S02]  /*5e10*/  MUFU.LG2 R5, R2 ;  /* 0x0000000200057308 */ /* 0x000e640000000c00 */
[----:B-1----:R-:W-:-:S04]  /*5e20*/  @!P0 FADD R5, R5, -24 ;  /* 0xc1c0000005058421 */ /* 0x002fc80000000000 */
[----:B------:R-:W-:-:S04]  /*5e30*/  FMUL R6, R5, 0.69314718246459960938 ;  /* 0x3f31721805067820 */ /* 0x000fc80000400000 */
[----:B------:R-:W-:-:S07]  /*5e40*/  FFMA R11, R3, UR4, R6 ;  /* 0x00000004030b7c23 */ /* 0x000fce0008000006 */
.L_x_36:
[----:B------:R-:W-:Y:S05]  /*5e50*/  BSYNC B0 ;  /* 0x0000000000007941 */ /* 0x000fea0003800000 */
.L_x_35:
[----:B------:R-:W-:Y:S01]  /*5e60*/  FSETP.NE.AND P0, PT, R15, -R16, PT ;  /* 0x800000100f00720b */ /* 0x000fe20003f05000 */
[----:B------:R-:W-:Y:S01]  /*5e70*/  ULDC UR4, c[0x0][0x608] ;  /* 0x0001820000047ab9 */ /* 0x000fe20000000800 */
[----:B------:R-:W-:Y:S01]  /*5e80*/  BSSY B0, `(.L_x_40) ;  /* 0x0000029000007945 */ /* 0x000fe20003800000 */
[----:B------:R-:W-:-:S04]  /*5e90*/  FMUL R0, R0, UR4 ;  /* 0x0000000400007c20 */ /* 0x000fc80008400000 */
        /* <DEDUP_REMOVED lines=16> */
[----:B------:R-:W-:Y:S06]  /*5fa0*/  @!P0 BRA `(.L_x_41) ;  /* 0x0000000000588947 */ /* 0x000fec0003800000 */
[----:B------:R-:W-:Y:S01]  /*5fb0*/  IADD3 R0, R8, 0x1800000, RZ ;  /* 0x0180000008007810 */ /* 0x000fe20007ffe0ff */
[----:B------:R-:W-:Y:S03]  /*5fc0*/  BSSY B1, `(.L_x_42) ;  /* 0x000000d000017945 */ /* 0x000fe60003800000 */
[----:B------:R-:W-:-:S04]  /*5fd0*/  LOP3.LUT R0, R0, 0x7f800000, RZ, 0xc0, !PT ;  /* 0x7f80000000007812 */ /* 0x000fc800078ec0ff */
[----:B------:R-:W-:-:S13]  /*5fe0*/  ISETP.GT.U32.AND P0, PT, R0, 0x1ffffff, PT ;  /* 0x01ffffff0000780c */ /* 0x000fda0003f04070 */
[----:B------:R-:W-:Y:S05]  /*5ff0*/  @P0 BRA `(.L_x_43) ;  /* 0x0000000000140947 */ /* 0x000fea0003800000 */
[----:B------:R-:W-:Y:S02]  /*6000*/  MOV R2, R8 ;  /* 0x0000000800027202 */ /* 0x000fe40000000f00 */
[----:B------:R-:W-:-:S07]  /*6010*/  MOV R13, 0x6030 ;  /* 0x00006030000d7802 */ /* 0x000fce0000000f00 */
[----:B------:R-:W-:Y:S05]  /*6020*/  CALL.REL.NOINC `($__internal_0_$__cuda_sm20_rcp_rn_f32_slowpath) ;  /* 0x0000002400187944 */ /* 0x000fea0003c00000 */
[----:B------:R-:W-:Y:S01]  /*6030*/  MOV R10, R5 ;  /* 0x00000005000a7202 */ /* 0x000fe20000000f00 */
[----:B------:R-:W-:Y:S06]  /*6040*/  BRA `(.L_x_44) ;  /* 0x0000000000107947 */ /* 0x000fec0003800000 */
.L_x_43:
[----:B------:R-:W1:Y:S02]  /*6050*/  MUFU.RCP R3, R8 ;  /* 0x0000000800037308 */ /* 0x000e640000001000 */
[----:B-1----:R-:W-:-:S04]  /*6060*/  FFMA R0, R8, R3, -1 ;  /* 0xbf80000008007423 */ /* 0x002fc80000000003 */
[----:B------:R-:W-:-:S04]  /*6070*/  FADD.FTZ R0, -R0, -RZ ;  /* 0x800000ff00007221 */ /* 0x000fc80000010100 */
[----:B------:R-:W-:-:S07]  /*6080*/  FFMA R10, R3, R0, R3 ;  /* 0x00000000030a7223 */ /* 0x000fce0000000003 */
.L_x_44:
[----:B------:R-:W-:Y:S05]  /*6090*/  BSYNC B1 ;  /* 0x0000000000017941 */ /* 0x000fea0003800000 */
.L_x_42:
[----:B------:R-:W-:Y:S01]  /*60a0*/  FSETP.GEU.AND P0, PT, |R8|, 1.175494350822287508e-38, PT ;  /* 0x008000000800780b */ /* 0x000fe20003f0e200 */
[----:B------:R-:W-:-:S12]  /*60b0*/  ULDC UR4, c[0x0][0x600] ;  /* 0x0001800000047ab9 */ /* 0x000fd80000000800 */
[----:B------:R-:W-:-:S04]  /*60c0*/  @!P0 FMUL R8, R8, 16777216 ;  /* 0x4b80000008088820 */ /* 0x000fc80000400000 */
[----:B------:R-:W1:Y:S02]  /*60d0*/  MUFU.LG2 R0, R8 ;  /* 0x0000000800007308 */ /* 0x000e640000000c00 */
[----:B-1----:R-:W-:-:S04]  /*60e0*/  @!P0 FADD R0, R0, -24 ;  /* 0xc1c0000000008421 */ /* 0x002fc80000000000 */
[----:B------:R-:W-:-:S04]  /*60f0*/  FMUL R9, R0, 0.69314718246459960938 ;  /* 0x3f31721800097820 */ /* 0x000fc80000400000 */
[----:B------:R-:W-:-:S07]  /*6100*/  FFMA R9, R4, UR4, R9 ;  /* 0x0000000404097c23 */ /* 0x000fce0008000009 */
.L_x_41:
[----:B------:R-:W-:Y:S05]  /*6110*/  BSYNC B0 ;  /* 0x0000000000007941 */ /* 0x000fea0003800000 */
.L_x_40:
[----:B------:R-:W-:Y:S01]  /*6120*/  UIADD3 UR4, UR37, -0x1, URZ ;  /* 0xffffffff25047890 */ /* 0x000fe2000fffe03f */
[----:B------:R-:W1:Y:S01]  /*6130*/  S2R R2, SR_TID.X ;  /* 0x0000000000027919 */ /* 0x000e620000002100 */
[----:B------:R-:W-:Y:S01]  /*6140*/  ULDC UR5, c[0x0][0x608] ;  /* 0x0001820000057ab9 */ /* 0x000fe20000000800 */
[----:B------:R-:W-:Y:S01]  /*6150*/  ULDC.64 UR8, c[0x0][0x208] ;  /* 0x0000820000087ab9 */ /* 0x000fe20000000a00 */
[----:B------:R-:W-:Y:S02]  /*6160*/  FMUL R10, R10, UR5 ;  /* 0x000000050a0a7c20 */ /* 0x000fe40008400000 */
[----:B------:R-:W-:Y:S01]  /*6170*/  ISETP.NE.AND P0, PT, RZ, UR4, PT ;  /* 0x00000004ff007c0c */ /* 0x000fe2000bf05270 */
[----:B------:R-:W-:-:S03]  /*6180*/  ULEA UR4, UR37, UR36, 0x3 ;  /* 0x0000002425047291 */ /* 0x000fc6000f8e183f */
[----:B------:R-:W-:-:S04]  /*6190*/  SEL R0, RZ, 0x1, P0 ;  /* 0x00000001ff007807 */ /* 0x000fc80000000000 */
[----:B------:R-:W-:-:S04]  /*61a0*/  SHF.L.U32 R0, R0, 0x1f, RZ ;  /* 0x0000001f00007819 */ /* 0x000fc800000006ff */
[----:B------:R-:W2:Y:S01]  /*61b0*/  SYNCS.PHASECHK.TRANS64.TRYWAIT P0, [UR4+0x18098], R0 ;  /* 0x01809800ff0075a7 */ /* 0x000ea20008000144 */
[C---:B-1----:R-:W-:Y:S02]  /*61c0*/  LOP3.LUT P1, RZ, R2.reuse, 0x3, RZ, 0xc0, !PT ;  /* 0x0000000302ff7812 */ /* 0x042fe4000782c0ff */
[----:B------:R-:W-:Y:S01]  /*61d0*/  LOP3.LUT R16, R2, 0x7f, RZ, 0xc0, !PT ;  /* 0x0000007f02107812 */ /* 0x000fe200078ec0ff */
[----:B--2---:R-:W-:Y:S10]  /*61e0*/  @!P0 BRA `(.L_x_45) ;  /* 0x0000002000188947 */ /* 0x004ff40003800000 */
.L_x_94:
[----:B------:R-:W-:Y:S01]  /*61f0*/  USHF.L.U32 UR42, UR42, 0x6, URZ ;  /* 0x000000062a2a7899 */ /* 0x000fe2000800063f */
[----:B------:R-:W-:Y:S01]  /*6200*/  BSSY B0, `(.L_x_46) ;  /* 0x0000018000007945 */ /* 0x000fe20003800000 */
[----:B------:R-:W-:-:S03]  /*6210*/  SHF.R.U32.HI R17, RZ, 0x5, R16 ;  /* 0x00000005ff117819 */ /* 0x000fc60000011610 */
[----:B------:R-:W-:Y:S07]  /*6220*/  @P1 BRA `(.L_x_47) ;  /* 0x0000000000541947 */ /* 0x000fee0003800000 */
[----:B------:R-:W2:Y:S01]  /*6230*/  S2UR UR4, SR_CTAID.Y ;  /* 0x00000000000479c3 */ /* 0x000ea20000002600 */
[----:B-1----:R-:W-:Y:S01]  /*6240*/  SHF.R.U32.HI R0, RZ, 0x2, R2 ;  /* 0x00000002ff007819 */ /* 0x002fe20000011602 */
[----:B------:R-:W-:Y:S01]  /*6250*/  ULDC.64 UR6, c[0x0][0x688] ;  /* 0x0001a20000067ab9 */ /* 0x000fe20000000a00 */
[----:B------:R-:W-:Y:S02]  /*6260*/  SHF.L.U32 R3, R17, 0x4, RZ ;  /* 0x0000000411037819 */ /* 0x000fe400000006ff */
[----:B------:R-:W-:-:S03]  /*6270*/  LOP3.LUT R0, R0, 0x7, RZ, 0xc0, !PT ;  /* 0x0000000700007812 */ /* 0x000fc600078ec0ff */
[----:B------:R-:W1:Y:S01]  /*6280*/  S2UR UR5, SR_CTAID.Z ;  /* 0x00000000000579c3 */ /* 0x000e620000002700 */
[----:B------:R-:W-:-:S04]  /*6290*/  LOP3.LUT R0, R3, 0xfffffff0, R0, 0xe2, !PT ;  /* 0xfffffff003007812 */ /* 0x000fc800078ee200 */
[----:B------:R-:W-:-:S04]  /*62a0*/  IADD3 R3, R0, UR42, RZ ;  /* 0x0000002a00037c10 */ /* 0x000fc8000fffe0ff */
[----:B------:R-:W-:Y:S01]  /*62b0*/  IADD3 R2, R3, 0x8, RZ ;  /* 0x0000000803027810 */ /* 0x000fe20007ffe0ff */
[----:B--2---:R-:W-:-:S04]  /*62c0*/  UIMAD UR4, UR4, UR6, UR42 ;  /* 0x00000006040472a4 */ /* 0x004fc8000f8e022a */
[----:B-1----:R-:W-:-:S03]  /*62d0*/  UIMAD UR4, UR5, UR7, UR4 ;  /* 0x00000007050472a4 */ /* 0x002fc6000f8e0204 */
[----:B------:R-:W-:Y:S02]  /*62e0*/  ULDC UR5, c[0x0][0x288] ;  /* 0x0000a20000057ab9 */ /* 0x000fe40000000800 */
[----:B------:R-:W-:Y:S02]  /*62f0*/  ISETP.GE.U32.AND P0, PT, R3, UR5, PT ;  /* 0x0000000503007c0c */ /* 0x000fe4000bf06070 */
[----:B------:R-:W-:Y:S02]  /*6300*/  IADD3 R0, P2, R0, UR4, RZ ;  /* 0x0000000400007c10 */ /* 0x000fe4000ff5e0ff */
[----:B------:R-:W-:Y:S01]  /*6310*/  ISETP.GE.U32.AND P1, PT, R2, UR5, PT ;  /* 0x0000000502007c0c */ /* 0x000fe2000bf26070 */
[----:B------:R-:W-:Y:S01]  /*6320*/  ULDC.64 UR4, c[0x0][0x680] ;  /* 0x0001a00000047ab9 */ /* 0x000fe20000000a00 */
[----:B------:R-:W-:Y:S02]  /*6330*/  IADD3.X R3, RZ, RZ, RZ, P2, !PT ;  /* 0x000000ffff037210 */ /* 0x000fe400017fe4ff */
[----:B------:R-:W-:-:S04]  /*6340*/  LEA R2, P2, R0, UR4, 0x2 ;  /* 0x0000000400027c11 */ /* 0x000fc8000f8410ff */
[----:B------:R-:W-:-:S05]  /*6350*/  LEA.HI.X R3, R0, UR5, R3, 0x2, P2 ;  /* 0x0000000500037c11 */ /* 0x000fca00090f1403 */
[----:B------:R2:W-:Y:S04]  /*6360*/  @!P0 STG.E desc[UR8][R2.64], R11 ;  /* 0x0000000b02008986 */ /* 0x0005e8000c101908 */
[----:B------:R2:W-:Y:S02]  /*6370*/  @!P1 STG.E desc[UR8][R2.64+0x20], R9 ;  /* 0x0000200902009986 */ /* 0x0005e4000c101908 */
.L_x_47:
[----:B------:R-:W-:Y:S05]  /*6380*/  BSYNC B0 ;  /* 0x0000000000007941 */ /* 0x000fea0003800000 */
.L_x_46:
[----:B------:R-:W-:Y:S01]  /*6390*/  ULDC.64 UR4, c[0x0][0x730] ;  /* 0x0001cc0000047ab9 */ /* 0x000fe20000000a00 */
[-C--:B------:R-:W-:Y:S01]  /*63a0*/  FMUL R90, R90, R10.reuse ;  /* 0x0000000a5a5a7220 */ /* 0x080fe20000400000 */
[----:B------:R-:W-:Y:S01]  /*63b0*/  ISETP.NE.U32.AND P0, PT, RZ, UR4, PT ;  /* 0x00000004ff007c0c */ /* 0x000fe2000bf05070 */
[-C--:B------:R-:W-:Y:S01]  /*63c0*/  FMUL R38, R91, R10.reuse ;  /* 0x0000000a5b267220 */ /* 0x080fe20000400000 */
[-C--:B------:R-:W-:Y:S01]  /*63d0*/  FMUL R94, R94, R10.reuse ;  /* 0x0000000a5e5e7220 */ /* 0x080fe20000400000 */
[-C--:B------:R-:W-:Y:S01]  /*63e0*/  FMUL R40, R95, R10.reuse ;  /* 0x0000000a5f287220 */ /* 0x080fe20000400000 */
[----:B------:R-:W-:Y:S01]  /*63f0*/  ISETP.NE.AND.EX P0, PT, RZ, UR5, PT, P0 ;  /* 0x00000005ff007c0c */ /* 0x000fe2000bf05300 */
        /* <DEDUP_REMOVED lines=12> */
[----:B------:R-:W-:Y:S06]  /*64c0*/  @P0 BRA `(.L_x_48) ;  /* 0x0000000000200947 */ /* 0x000fec0003800000 */
[----:B------:R-:W-:Y:S02]  /*64d0*/  ULDC.64 UR4, c[0x0][0x728] ;  /* 0x0001ca0000047ab9 */ /* 0x000fe40000000a00 */
[----:B------:R-:W-:-:S04]  /*64e0*/  ISETP.NE.U32.AND P0, PT, RZ, UR4, PT ;  /* 0x00000004ff007c0c */ /* 0x000fc8000bf05070 */
[----:B------:R-:W-:-:S13]  /*64f0*/  ISETP.NE.AND.EX P0, PT, RZ, UR5, PT, P0 ;  /* 0x00000005ff007c0c */ /* 0x000fda000bf05300 */
[----:B------:R-:W-:Y:S05]  /*6500*/  @!P0 BRA `(.L_x_49) ;  /* 0x00000000000c8947 */ /* 0x000fea0003800000 */
[----:B-12---:R-:W1:Y:S02]  /*6510*/  LDC.64 R2, c[0x0][0x728] ;  /* 0x0001ca00ff027b82 */ /* 0x006e640000000a00 */
[----:B-1----:R4:W5:Y:S01]  /*6520*/  LDG.E R2, desc[UR8][R2.64] ;  /* 0x0000000802027981 */ /* 0x002962000c1e1900 */
[----:B------:R-:W-:Y:S05]  /*6530*/  BRA `(.L_x_48) ;  /* 0x0000000000047947 */ /* 0x000fea0003800000 */
.L_x_49:
[----:B--2---:R-:W3:Y:S02]  /*6540*/  LDC R2, c[0x0][0x720] ;  /* 0x0001c800ff027b82 */ /* 0x004ee40000000800 */
.L_x_48:
[----:B-1----:R-:W-:Y:S02]  /*6550*/  MOV R0, RZ ;  /* 0x000000ff00007202 */ /* 0x002fe40000000f00 */
[----:B---3-5:R-:W-:Y:S02]  /*6560*/  MOV R35, R2 ;  /* 0x0000000200237202 */ /* 0x028fe40000000f00 */
[----:B------:R-:W-:-:S13]  /*6570*/  LOP3.LUT P0, RZ, R0, 0x1bf, RZ, 0xc0, !PT ;  /* 0x000001bf00ff7812 */ /* 0x000fda000780c0ff */
[----:B------:R-:W-:Y:S05]  /*6580*/  @!P0 BRA `(.L_x_50) ;  /* 0x0000000000408947 */ /* 0x000fea0003800000 */
[----:B------:R-:W-:Y:S01]  /*6590*/  MOV R0, 0x0 ;  /* 0x0000000000007802 */ /* 0x000fe20000000f00 */
[----:B------:R-:W-:Y:S01]  /*65a0*/  ULDC.64 UR4, c[0x4][0x68] ;  /* 0x01001a0000047ab9 */ /* 0x000fe20000000a00 */
[----:B------:R-:W-:Y:S01]  /*65b0*/  ULDC.64 UR6, c[0x4][0x8] ;  /* 0x0100020000067ab9 */ /* 0x000fe20000000a00 */
[----:B------:R-:W-:Y:S01]  /*65c0*/  MOV R4, UR4 ;  /* 0x0000000400047c02 */ /* 0x000fe20008000f00 */
[----:B--2-4-:R1:W2:Y:S01]  /*65d0*/  LDC.64 R2, c[0x4][R0] ;  /* 0x0100000000027b82 */ /* 0x0142a20000000a00 */
[----:B------:R-:W-:Y:S01]  /*65e0*/  MOV R5, UR5 ;  /* 0x0000000500057c02 */ /* 0x000fe20008000f00 */
[----:B------:R-:W-:Y:S01]  /*65f0*/  ULDC.64 UR4, c[0x4][0x70] ;  /* 0x01001c0000047ab9 */ /* 0x000fe20000000a00 */
[----:B------:R-:W-:Y:S02]  /*6600*/  MOV R10, UR6 ;  /* 0x00000006000a7c02 */ /* 0x000fe40008000f00 */
[----:B------:R-:W-:Y:S02]  /*6610*/  MOV R6, UR4 ;  /* 0x0000000400067c02 */ /* 0x000fe40008000f00 */
[----:B------:R-:W-:-:S02]  /*6620*/  MOV R7, UR5 ;  /* 0x0000000500077c02 */ /* 0x000fc40008000f00 */
[----:B------:R-:W-:Y:S02]  /*6630*/  MOV R11, UR7 ;  /* 0x00000007000b7c02 */ /* 0x000fe40008000f00 */
[----:B------:R-:W-:Y:S02]  /*6640*/  MOV R8, 0x70 ;  /* 0x0000007000087802 */ /* 0x000fe40000000f00 */
[----:B------:R-:W-:Y:S02]  /*6650*/  MOV R12, 0x1 ;  /* 0x00000001000c7802 */ /* 0x000fe40000000f00 */
[----:B-1----:R-:W-:-:S07]  /*6660*/  MOV R13, RZ ;  /* 0x000000ff000d7202 */ /* 0x002fce0000000f00 */
[----:B------:R-:W-:-:S07]  /*6670*/  LEPC R20, `(.L_x_50) ;  /* 0x000000001014794e */ /* 0x000fce0000000000 */
[----:B--2---:R-:W-:Y:S05]  /*6680*/  CALL.ABS.NOINC R2 ;  /* 0x0000000002007343 */ /* 0x004fea0003c00000 */
.L_x_50:
[----:B------:R-:W-:Y:S01]  /*6690*/  UIADD3 UR4, UR37, -0x1, URZ ;  /* 0xffffffff25047890 */ /* 0x000fe2000fffe03f */
[----:B------:R-:W-:-:S05]  /*66a0*/  MOV R18, UR36 ;  /* 0x0000002400127c02 */ /* 0x000fca0008000f00 */
[----:B--2-4-:R-:W-:-:S05]  /*66b0*/  MOV R3, UR4 ;  /* 0x0000000400037c02 */ /* 0x014fca0008000f00 */
[----:B------:R-:W-:-:S05]  /*66c0*/  IMAD R18, R3, 0x2200, R18 ;  /* 0x0000220003127824 */ /* 0x000fca00078e0212 */
[----:B------:R-:W-:-:S13]  /*66d0*/  LOP3.LUT P0, RZ, R18, 0x1b0, RZ, 0xc0, !PT ;  /* 0x000001b012ff7812 */ /* 0x000fda000780c0ff */
[----:B------:R-:W-:Y:S05]  /*66e0*/  @!P0 BRA `(.L_x_51) ;  /* 0x0000000000408947 */ /* 0x000fea0003800000 */
[----:B------:R-:W-:Y:S01]  /*66f0*/  MOV R0, 0x0 ;  /* 0x0000000000007802 */ /* 0x000fe20000000f00 */
[----:B------:R-:W-:Y:S01]  /*6700*/  ULDC.64 UR4, c[0x4][0x68] ;  /* 0x01001a0000047ab9 */ /* 0x000fe20000000a00 */
[----:B------:R-:W-:Y:S01]  /*6710*/  ULDC.64 UR6, c[0x4][0x8] ;  /* 0x0100020000067ab9 */ /* 0x000fe20000000a00 */
[----:B------:R-:W-:Y:S01]  /*6720*/  MOV R4, UR4 ;  /* 0x0000000400047c02 */ /* 0x000fe20008000f00 */
[----:B------:R1:W2:Y:S01]  /*6730*/  LDC.64 R2, c[0x4][R0] ;  /* 0x0100000000027b82 */ /* 0x0002a20000000a00 */
        /* <DEDUP_REMOVED lines=11> */
.L_x_51:
[----:B------:R-:W1:Y:S01]  /*67f0*/  S2R R5, SR_TID.X ;  /* 0x0000000000057919 */ /* 0x000e620000002100 */
[----:B------:R-:W-:Y:S01]  /*6800*/  ULDC.64 UR4, c[0x0][0x730] ;  /* 0x0001cc0000047ab9 */ /* 0x000fe20000000a00 */
[----:B------:R-:W-:Y:S02]  /*6810*/  IADD3 R16, R16, 0x1f, RZ ;  /* 0x0000001f10107810 */ /* 0x000fe40007ffe0ff */
[----:B------:R-:W-:Y:S02]  /*6820*/  ISETP.NE.U32.AND P0, PT, RZ, UR4, PT ;  /* 0x00000004ff007c0c */ /* 0x000fe4000bf05070 */
[----:B------:R-:W-:Y:S02]  /*6830*/  ISETP.GT.U32.AND P1, PT, R16, 0x3e, PT ;  /* 0x0000003e1000780c */ /* 0x000fe40003f24070 */
[----:B------:R-:W-:-:S13]  /*6840*/  ISETP.NE.AND.EX P0, PT, RZ, UR5, PT, P0 ;  /* 0x00000005ff007c0c */ /* 0x000fda000bf05300 */
[----:B------:R-:W2:Y:S01]  /*6850*/  @P0 LDC R35, c[0x0][0x720] ;  /* 0x0001c800ff230b82 */ /* 0x000ea20000000800 */
[C---:B-1----:R-:W-:Y:S02]  /*6860*/  SHF.L.U32 R0, R5.reuse, 0x5, RZ ;  /* 0x0000000505007819 */ /* 0x042fe400000006ff */
[----:B------:R-:W-:Y:S02]  /*6870*/  SHF.R.U32.HI R3, RZ, 0x1, R5 ;  /* 0x00000001ff037819 */ /* 0x000fe40000011605 */
[C---:B------:R-:W-:Y:S02]  /*6880*/  LOP3.LUT R2, R0.reuse, 0xc0, RZ, 0xc0, !PT ;  /* 0x000000c000027812 */ /* 0x040fe400078ec0ff */
[----:B------:R-:W-:Y:S02]  /*6890*/  LOP3.LUT R4, R0, 0x20, RZ, 0xc0, !PT ;  /* 0x0000002000047812 */ /* 0x000fe400078ec0ff */
[----:B------:R-:W-:Y:S02]  /*68a0*/  LOP3.LUT R2, R2, 0x8, R3, 0xf8, !PT ;  /* 0x0000000802027812 */ /* 0x000fe400078ef803 */
[----:B------:R-:W-:-:S02]  /*68b0*/  SHF.L.U32 R3, R5, 0x2, RZ ;  /* 0x0000000205037819 */ /* 0x000fc400000006ff */
[----:B------:R-:W-:Y:S01]  /*68c0*/  LEA R4, R17, R4, 0x9 ;  /* 0x0000000411047211 */ /* 0x000fe200078e48ff */
[-C--:B--2---:R-:W-:Y:S01]  /*68d0*/  FMUL R9, R24, R35.reuse ;  /* 0x0000002318097220 */ /* 0x084fe20000400000 */
[----:B------:R-:W-:Y:S01]  /*68e0*/  LOP3.LUT R3, R2, 0x18, R3, 0x78, !PT ;  /* 0x0000001802037812 */ /* 0x000fe200078e7803 */
[-C--:B------:R-:W-:Y:S01]  /*68f0*/  FMUL R16, R30, R35.reuse ;  /* 0x000000231e107220 */ /* 0x080fe20000400000 */
[----:B------:R-:W-:Y:S01]  /*6900*/  LOP3.LUT R0, R0, 0x100, RZ, 0xc0, !PT ;  /* 0x0000010000007812 */ /* 0x000fe200078ec0ff */
[-C--:B------:R-:W-:Y:S01]  /*6910*/  FMUL R6, R94, R35.reuse ;  /* 0x000000235e067220 */ /* 0x080fe20000400000 */
[----:B------:R-:W-:Y:S01]  /*6920*/  LOP3.LUT P0, RZ, R5, 0x4, RZ, 0xc0, !PT ;  /* 0x0000000405ff7812 */ /* 0x000fe2000780c0ff */
[-C--:B------:R-:W-:Y:S01]  /*6930*/  FMUL R5, R22, R35.reuse ;  /* 0x0000002316057220 */ /* 0x080fe20000400000 */
[----:B------:R-:W-:Y:S01]  /*6940*/  IADD3 R3, R3, R4, R0 ;  /* 0x0000000403037210 */ /* 0x000fe20007ffe000 */
        /* <DEDUP_REMOVED lines=14> */
[----:B------:R-:W-:Y:S01]  /*6a30*/  F2FP.F16.F32.PACK_AB R36, R5, R0 ;  /* 0x000000000524723e */ /* 0x000fe200000000ff */
[-C--:B------:R-:W-:Y:S01]  /*6a40*/  FMUL R22, R32, R35.reuse ;  /* 0x0000002320167220 */ /* 0x080fe20000400000 */
[----:B------:R-:W-:Y:S01]  /*6a50*/  MOV R0, 0x10 ;  /* 0x0000001000007802 */ /* 0x000fe20000000f00 */
[-C--:B------:R-:W-:Y:S01]  /*6a60*/  FMUL R21, R104, R35.reuse ;  /* 0x0000002368157220 */ /* 0x080fe20000400000 */
        /* <DEDUP_REMOVED lines=13> */
[----:B------:R-:W-:Y:S01]  /*6b40*/  FMUL R35, R118, R35 ;  /* 0x0000002376237220 */ /* 0x000fe20000400000 */
[----:B------:R-:W-:-:S02]  /*6b50*/  F2FP.F16.F32.PACK_AB R9, R15, R10 ;  /* 0x0000000a0f09723e */ /* 0x000fc400000000ff */
[----:B------:R-:W-:Y:S02]  /*6b60*/  F2FP.F16.F32.PACK_AB R37, R7, R2 ;  /* 0x000000020725723e */ /* 0x000fe400000000ff */
[----:B------:R-:W-:Y:S02]  /*6b70*/  F2FP.F16.F32.PACK_AB R8, R13, R8 ;  /* 0x000000080d08723e */ /* 0x000fe400000000ff */
[----:B------:R-:W-:Y:S02]  /*6b80*/  F2FP.F16.F32.PACK_AB R10, R17, R12 ;  /* 0x0000000c110a723e */ /* 0x000fe400000000ff */
[----:B------:R-:W-:Y:S02]  /*6b90*/  F2FP.F16.F32.PACK_AB R11, R19, R14 ;  /* 0x0000000e130b723e */ /* 0x000fe400000000ff */
[----:B------:R-:W-:Y:S02]  /*6ba0*/  SEL R0, R0, 0xfffffff0, !P0 ;  /* 0xfffffff000007807 */ /* 0x000fe40004000000 */
[----:B------:R-:W-:Y:S01]  /*6bb0*/  LEA R3, R3, R18, 0x1 ;  /* 0x0000001203037211 */ /* 0x000fe200078e08ff */
[----:B------:R-:W-:Y:S06]  /*6bc0*/  @P1 BRA `(.L_x_52) ;  /* 0x0000000000041947 */ /* 0x000fec0003800000 */
[----:B------:R-:W-:-:S04]  /*6bd0*/  DEPBAR.LE SB0, 0x1 ;  /* 0x000080400000791a */ /* 0x000fc80000000000 */
.L_x_52:
[----:B------:R-:W-:Y:S05]  /*6be0*/  WARPSYNC.ALL ;  /* 0x0000000000007948 */ /* 0x000fea0003800000 */
[----:B------:R-:W-:Y:S01]  /*6bf0*/  BAR.SYNC.DEFER_BLOCKING 0x1, 0x80 ;  /* 0x0042000000007b1d */ /* 0x000fe20000010000 */
[----:B------:R-:W-:Y:S02]  /*6c00*/  LEA R0, R0, R3, 0x1 ;  /* 0x0000000300007211 */ /* 0x000fe400078e08ff */
[----:B------:R-:W-:Y:S02]  /*6c10*/  F2FP.F16.F32.PACK_AB R4, R16, R21 ;  /* 0x000000151004723e */ /* 0x000fe400000000ff */
[----:B------:R-:W-:Y:S01]  /*6c20*/  F2FP.F16.F32.PACK_AB R5, R20, R23 ;  /* 0x000000171405723e */ /* 0x000fe200000000ff */
[----:B------:R-:W-:Y:S01]  /*6c30*/  BSSY B0, `(.L_x_53) ;  /* 0x000001b000007945 */ /* 0x000fe20003800000 */
[----:B------:R-:W-:-:S02]  /*6c40*/  F2FP.F16.F32.PACK_AB R6, R22, R25 ;  /* 0x000000191606723e */ /* 0x000fc400000000ff */
[----:B------:R-:W-:Y:S02]  /*6c50*/  F2FP.F16.F32.PACK_AB R7, R24, R27 ;  /* 0x0000001b1807723e */ /* 0x000fe400000000ff */
[----:B------:R-:W-:Y:S02]  /*6c60*/  F2FP.F16.F32.PACK_AB R12, R26, R29 ;  /* 0x0000001d1a0c723e */ /* 0x000fe400000000ff */
[----:B------:R-:W-:Y:S02]  /*6c70*/  F2FP.F16.F32.PACK_AB R13, R28, R31 ;  /* 0x0000001f1c0d723e */ /* 0x000fe400000000ff */
[----:B------:R-:W-:Y:S02]  /*6c80*/  F2FP.F16.F32.PACK_AB R14, R30, R33 ;  /* 0x000000211e0e723e */ /* 0x000fe400000000ff */
[----:B------:R-:W-:Y:S01]  /*6c90*/  F2FP.F16.F32.PACK_AB R15, R32, R35 ;  /* 0x00000023200f723e */ /* 0x000fe200000000ff */
[----:B------:R1:W-:Y:S04]  /*6ca0*/  STSM.16.M88.4 [R3], R36 ;  /* 0x0000002403007844 */ /* 0x0003e80000000200 */
[----:B------:R1:W-:Y:S01]  /*6cb0*/  STSM.16.M88.4 [R0], R8 ;  /* 0x0000000800007844 */ /* 0x0003e20000000200 */
[----:B------:R-:W-:Y:S01]  /*6cc0*/  @!PT LDS RZ, [RZ] ;  /* 0x00000000fffff984 */ /* 0x000fe20000000800 */
[----:B------:R-:W-:Y:S01]  /*6cd0*/  @!PT LDS RZ, [RZ] ;  /* 0x00000000fffff984 */ /* 0x000fe20000000800 */
[----:B------:R-:W-:Y:S01]  /*6ce0*/  @!PT LDS RZ, [RZ] ;  /* 0x00000000fffff984 */ /* 0x000fe20000000800 */
[----:B------:R-:W-:Y:S01]  /*6cf0*/  @!PT LDS RZ, [RZ] ;  /* 0x00000000fffff984 */ /* 0x000fe20000000800 */
[----:B------:R2:W-:Y:S06]  /*6d00*/  MEMBAR.ALL.CTA ;  /* 0x0000000000007992 */ /* 0x0005ec0000008000 */
[----:B--2---:R-:W2:Y:S02]  /*6d10*/  FENCE.VIEW.ASYNC.S ;  /* 0x00000000000073c6 */ /* 0x004ea40000000000 */
[----:B--2---:R-:W-:Y:S06]  /*6d20*/  BAR.SYNC.DEFER_BLOCKING 0x1, 0x80 ;  /* 0x0042000000007b1d */ /* 0x004fec0000010000 */
[----:B------:R-:W-:Y:S05]  /*6d30*/  @P1 BRA `(.L_x_54) ;  /* 0x0000000000281947 */ /* 0x000fea0003800000 */
[----:B------:R-:W-:Y:S01]  /*6d40*/  S2UR UR44, SR_CTAID.Z ;  /* 0x00000000002c79c3 */ /* 0x000fe20000002700 */
[----:B------:R-:W-:Y:S01]  /*6d50*/  ULDC.64 UR4, c[0x0][0x198] ;  /* 0x0000660000047ab9 */ /* 0x000fe20000000a00 */
[----:B------:R-:W-:Y:S01]  /*6d60*/  R2UR UR40, R18 ;  /* 0x00000000122872ca */ /* 0x000fe200000e0000 */
[----:B------:R-:W-:Y:S01]  /*6d70*/  UIADD3 UR4, UP0, UR4, 0x670, URZ ;  /* 0x0000067004047890 */ /* 0x000fe2000ff1e03f */
[----:B------:R-:W-:-:S03]  /*6d80*/  UMOV UR41, URZ ;  /* 0x0000003f00297c82 */ /* 0x000fc60008000000 */
[----:B------:R-:W-:Y:S01]  /*6d90*/  UIADD3.X UR5, URZ, UR5, URZ, UP0, !UPT ;  /* 0x000000053f057290 */ /* 0x000fe200087fe43f */
[----:B------:R-:W2:Y:S08]  /*6da0*/  S2UR UR43, SR_CTAID.Y ;  /* 0x00000000002b79c3 */ /* 0x000eb00000002600 */
[----:B--2---:R2:W-:Y:S01]  /*6db0*/  UTMASTG.4D [UR40], [UR4] ;  /* 0x00000028040073b5 */ /* 0x0045e20008018000 */
[----:B------:R0:W-:Y:S01]  /*6dc0*/  UTMACMDFLUSH ;  /* 0x00000000000079b7 */ /* 0x0001e20000000000 */
[----:B--2---:R-:W-:-:S04]  /*6dd0*/  DEPBAR.LE SB0, 0x1 ;  /* 0x000080400000791a */ /* 0x004fc80000000000 */
.L_x_54:
[----:B------:R-:W-:Y:S05]  /*6de0*/  BSYNC B0 ;  /* 0x0000000000007941 */ /* 0x000fea0003800000 */
.L_x_53:
[----:B------:R-:W-:Y:S06]  /*6df0*/  BAR.SYNC.DEFER_BLOCKING 0x1, 0x80 ;  /* 0x0042000000007b1d */ /* 0x000fec0000010000 */
[----:B------:R-:W-:Y:S01]  /*6e00*/  BSSY B0, `(.L_x_55) ;  /* 0x0000015000007945 */ /* 0x000fe20003800000 */
[----:B------:R2:W-:Y:S04]  /*6e10*/  STSM.16.M88.4 [R3+0x1000], R4 ;  /* 0x0010000403007844 */ /* 0x0005e80000000200 */
[----:B------:R2:W-:Y:S01]  /*6e20*/  STSM.16.M88.4 [R0+0x1000], R12 ;  /* 0x0010000c00007844 */ /* 0x0005e20000000200 */
[----:B------:R-:W-:Y:S01]  /*6e30*/  @!PT LDS RZ, [RZ] ;  /* 0x00000000fffff984 */ /* 0x000fe20000000800 */
[----:B------:R-:W-:Y:S01]  /*6e40*/  @!PT LDS RZ, [RZ] ;  /* 0x00000000fffff984 */ /* 0x000fe20000000800 */
[----:B------:R-:W-:Y:S01]  /*6e50*/  @!PT LDS RZ, [RZ] ;  /* 0x00000000fffff984 */ /* 0x000fe20000000800 */
[----:B------:R-:W-:Y:S01]  /*6e60*/  @!PT LDS RZ, [RZ] ;  /* 0x00000000fffff984 */ /* 0x000fe20000000800 */
[----:B------:R3:W-:Y:S06]  /*6e70*/  MEMBAR.ALL.CTA ;  /* 0x0000000000007992 */ /* 0x0007ec0000008000 */
[----:B---3--:R-:W3:Y:S02]  /*6e80*/  FENCE.VIEW.ASYNC.S ;  /* 0x00000000000073c6 */ /* 0x008ee40000000000 */
[----:B---3--:R-:W-:Y:S06]  /*6e90*/  BAR.SYNC.DEFER_BLOCKING 0x1, 0x80 ;  /* 0x0042000000007b1d */ /* 0x008fec0000010000 */
[----:B------:R-:W-:Y:S05]  /*6ea0*/  @P1 BRA `(.L_x_56) ;  /* 0x0000000000281947 */ /* 0x000fea0003800000 */
[----:B------:R-:W-:Y:S01]  /*6eb0*/  S2UR UR44, SR_CTAID.Z ;  /* 0x00000000002c79c3 */ /* 0x000fe20000002700 */
[----:B------:R-:W-:Y:S01]  /*6ec0*/  R2UR UR40, R18 ;  /* 0x00000000122872ca */ /* 0x000fe200000e0000 */
[----:B------:R-:W-:Y:S01]  /*6ed0*/  ULDC.64 UR4, c[0x0][0x198] ;  /* 0x0000660000047ab9 */ /* 0x000fe20000000a00 */
[----:B------:R-:W-:Y:S01]  /*6ee0*/  UMOV UR41, 0x20 ;  /* 0x0000002000297882 */ /* 0x000fe20000000000 */
[----:B------:R-:W-:-:S04]  /*6ef0*/  UIADD3 UR4, UP0, UR4, 0x670, URZ ;  /* 0x0000067004047890 */ /* 0x000fc8000ff1e03f */
[----:B------:R-:W3:Y:S01]  /*6f00*/  S2UR UR43, SR_CTAID.Y ;  /* 0x00000000002b79c3 */ /* 0x000ee20000002600 */
[----:B------:R-:W-:-:S05]  /*6f10*/  UIADD3.X UR5, URZ, UR5, URZ, UP0, !UPT ;  /* 0x000000053f057290 */ /* 0x000fca00087fe43f */
[----:B------:R-:W-:-:S09]  /*6f20*/  UIADD3 UR40, UR40, 0x1000, URZ ;  /* 0x0000100028287890 */ /* 0x000fd2000fffe03f */
[----:B---3--:R3:W-:Y:S02]  /*6f30*/  UTMASTG.4D [UR40], [UR4] ;  /* 0x00000028040073b5 */ /* 0x0087e40008018000 */
[----:B---3--:R0:W-:Y:S02]  /*6f40*/  UTMACMDFLUSH ;  /* 0x00000000000079b7 */ /* 0x0081e40000000000 */
.L_x_56:
[----:B------:R-:W-:Y:S05]  /*6f50*/  BSYNC B0 ;  /* 0x0000000000007941 */ /* 0x000fea0003800000 */
.L_x_55:
[----:B------:R-:W-:Y:S01]  /*6f60*/  UIADD3 UR37, UR37, -0x1, URZ ;  /* 0xffffffff25257890 */ /* 0x000fe2000fffe03f */
[----:B------:R-:W-:-:S04]  /*6f70*/  DEPBAR.LE SB0, 0x0 ;  /* 0x000080000000791a */ /* 0x000fc80000000000 */
[----:B------:R-:W-:-:S04]  /*6f80*/  USHF.L.U32 UR4, UR37, 0x3, URZ ;  /* 0x0000000325047899 */ /* 0x000fc8000800063f */
[----:B------:R-:W-:-:S04]  /*6f90*/  ULOP3.LUT UR4, UR4, 0x8, URZ, 0xe2, !UPT ;  /* 0x0000000804047892 */ /* 0x000fc8000f8ee23f */
[----:B------:R-:W-:-:S06]  /*6fa0*/  ULOP3.LUT UR4, UR4, 0x18, URZ, 0x3c, !UPT ;  /* 0x0000001804047892 */ /* 0x000fcc000f8e3c3f */
[----:B-12---:R-:W-:-:S04]  /*6fb0*/  MOV R0, UR4 ;  /* 0x0000000400007c02 */ /* 0x006fc80008000f00 */
[----:B------:R-:W-:Y:S01]  /*6fc0*/  SYNCS.ARRIVE.TRANS64.A1T0 RZ, [R0+UR36+0x18090], RZ ;  /* 0x018090ff00ff79a7 */ /* 0x000fe20008100024 */
[----:B------:R-:W-:Y:S05]  /*6fd0*/  EXIT ;  /* 0x000000000000794d */ /* 0x000fea0003800000 */
.L_x_6:
[----:B------:R-:W-:-:S08]  /*6fe0*/  UISETP.NE.AND UP0, UPT, UR7, 0x1, UPT ;  /* 0x000000010700788c */ /* 0x000fd0000bf05270 */
[----:B------:R-:W1:-:S00]  /*6ff0*/  USETMAXREG.DEALLOC.CTAPOOL 0x18 ;  /* 0x00000018000079c8 */ /* 0x000e4000080e0500 */
[----:B------:R-:W-:-:S13]  /*7000*/  PLOP3.LUT P0, PT, PT, PT, UP0, 0x80, 0x0 ;  /* 0x000000000000781c */ /* 0x000fda0003f0f008 */
[----:B------:R-:W-:Y:S05]  /*7010*/  @P0 EXIT ;  /* 0x000000000000094d */ /* 0x000fea0003800000 */
[----:B------:R-:W2:Y:S01]  /*7020*/  S2UR UR11, SR_CTAID.X ;  /* 0x00000000000b79c3 */ /* 0x000ea20000002500 */
[----:B------:R-:W-:Y:S01]  /*7030*/  ELECT P3, URZ, PT ;  /* 0x00000000003f782f */ /* 0x000fe20003860000 */
[----:B------:R-:W-:Y:S01]  /*7040*/  BSSY B0, `(.L_x_57) ;  /* 0x0000029000007945 */ /* 0x000fe20003800000 */
[----:B-1----:R-:W-:Y:S02]  /*7050*/  MOV R0, RZ ;  /* 0x000000ff00007202 */ /* 0x002fe40000000f00 */
[----:B------:R-:W-:Y:S02]  /*7060*/  MOV R7, RZ ;  /* 0x000000ff00077202 */ /* 0x000fe40000000f00 */
[----:B------:R-:W-:Y:S01]  /*7070*/  MOV R3, RZ ;  /* 0x000000ff00037202 */ /* 0x000fe20000000f00 */
[----:B------:R-:W1:Y:S08]  /*7080*/  S2UR UR20, SR_CTAID.Y ;  /* 0x00000000001479c3 */ /* 0x000e700000002600 */
[----:B------:R-:W3:Y:S01]  /*7090*/  S2UR UR21, SR_CTAID.Z ;  /* 0x00000000001579c3 */ /* 0x000ee20000002700 */
[----:B--2---:R-:W-:Y:S01]  /*70a0*/  USHF.L.U32 UR11, UR11, 0x7, URZ ;  /* 0x000000070b0b7899 */ /* 0x004fe2000800063f */
[----:B------:R-:W-:Y:S11]  /*70b0*/  @!P3 BRA `(.L_x_58) ;  /* 0x000000000084b947 */ /* 0x000ff60003800000 */
[----:B------:R-:W2:Y:S01]  /*70c0*/  S2R R3, SR_CgaCtaId ;  /* 0x0000000000037919 */ /* 0x000ea20000008800 */
[----:B------:R-:W-:Y:S02]  /*70d0*/  MOV R2, 0x400 ;  /* 0x0000040000027802 */ /* 0x000fe40000000f00 */
[----:B------:R-:W-:Y:S02]  /*70e0*/  MOV R4, 0x1 ;  /* 0x0000000100047802 */ /* 0x000fe40000000f00 */
[----:B--2---:R-:W-:Y:S02]  /*70f0*/  LEA R3, R3, R2, 0x18 ;  /* 0x0000000203037211 */ /* 0x004fe400078ec0ff */
[----:B------:R-:W-:-:S04]  /*7100*/  SHF.L.U32 R2, R4, 0x1f, RZ ;  /* 0x0000001f04027819 */ /* 0x000fc800000006ff */
[----:B------:R-:W2:Y:S02]  /*7110*/  SYNCS.PHASECHK.TRANS64.TRYWAIT P0, [R3+URZ+0x18060], R2 ;  /* 0x01806002030075a7 */ /* 0x000ea4000800017f */
[----:B--2---:R-:W-:Y:S05]  /*7120*/  @!P0 BRA `(.L_x_59) ;  /* 0x0000001000608947 */ /* 0x004fea0003800000 */
.L_x_95:
[----:B------:R-:W-:Y:S01]  /*7130*/  ULOP3.LUT UR4, UR6, 0x2, URZ, 0xfc, !UPT ;  /* 0x0000000206047892 */ /* 0x000fe2000f8efc3f */
[----:B--2---:R-:W-:-:S03]  /*7140*/  @P2 MOV R2, 0x2000 ;  /* 0x0000200000022802 */ /* 0x004fc60000000f00 */
[----:B------:R-:W-:Y:S01]  /*7150*/  UPRMT UR4, UR4, 0x9910, URZ ;  /* 0x0000991004047896 */ /* 0x000fe2000800003f */
[----:B------:R2:W-:Y:S03]  /*7160*/  @P2 SYNCS.ARRIVE.TRANS64 RZ, [R3+URZ+0x18050], R2 ;  /* 0x0180500203ff29a7 */ /* 0x0005e6000800003f */
[----:B------:R-:W-:-:S06]  /*7170*/  UISETP.NE.AND UP0, UPT, UR4, 0x2, UPT ;  /* 0x000000020400788c */ /* 0x000fcc000bf05270 */
[----:B------:R-:W-:-:S13]  /*7180*/  PLOP3.LUT P0, PT, PT, PT, UP0, 0x80, 0x0 ;  /* 0x000000000000781c */ /* 0x000fda0003f0f008 */
[----:B--2---:R-:W-:Y:S05]  /*7190*/  @P0 BRA `(.L_x_60) ;  /* 0x0000000000040947 */ /* 0x004fea0003800000 */
[----:B-1-3--:R-:W-:Y:S01]  /*71a0*/  BPT.TRAP 0x1 ;  /* 0x000000040000795c */ /* 0x00afe20000300000 */
.L_x_60:
[----:B------:R-:W-:-:S04]  /*71b0*/  LOP3.LUT P0, RZ, R6, 0x1f, RZ, 0xc0, !PT ;  /* 0x0000001f06ff7812 */ /* 0x000fc8000780c0ff */
[----:B------:R-:W-:-:S13]  /*71c0*/  PLOP3.LUT P0, PT, P0, P2, PT, 0x2a, 0x0 ;  /* 0x000000000000781c */ /* 0x000fda0000704572 */
[----:B------:R-:W-:Y:S05]  /*71d0*/  @P0 BRA `(.L_x_61) ;  /* 0x0000000000040947 */ /* 0x000fea0003800000 */
[----:B-1-3--:R-:W-:Y:S01]  /*71e0*/  BPT.TRAP 0x1 ;  /* 0x000000040000795c */ /* 0x00afe20000300000 */
.L_x_61:
[----:B------:R-:W-:Y:S01]  /*71f0*/  R2UR UR8, R3 ;  /* 0x00000000030872ca */ /* 0x000fe200000e0000 */
[----:B------:R-:W-:Y:S01]  /*7200*/  ULDC.64 UR4, c[0x0][0x198] ;  /* 0x0000660000047ab9 */ /* 0x000fe20000000a00 */
[----:B------:R-:W-:Y:S01]  /*7210*/  UMOV UR14, 0x0 ;  /* 0x00000000000e7882 */ /* 0x000fe20000000000 */
[----:B------:R-:W-:Y:S01]  /*7220*/  UIADD3 UR4, UP0, UR4, 0xf0, URZ ;  /* 0x000000f004047890 */ /* 0x000fe2000ff1e03f */
[----:B------:R-:W-:Y:S01]  /*7230*/  MOV R3, 0x1 ;  /* 0x0000000100037802 */ /* 0x000fe20000000f00 */
[----:B------:R-:W-:Y:S01]  /*7240*/  UMOV UR15, 0x10000000 ;  /* 0x10000000000f7882 */ /* 0x000fe20000000000 */
[----:B------:R-:W-:Y:S01]  /*7250*/  UMOV UR10, URZ ;  /* 0x0000003f000a7c82 */ /* 0x000fe20008000000 */
[----:B------:R-:W-:Y:S01]  /*7260*/  UIADD3.X UR5, URZ, UR5, URZ, UP0, !UPT ;  /* 0x000000053f057290 */ /* 0x000fe200087fe43f */
[----:B------:R-:W-:Y:S01]  /*7270*/  MOV R7, 0x40 ;  /* 0x0000004000077802 */ /* 0x000fe20000000f00 */
[----:B-1----:R-:W-:Y:S01]  /*7280*/  UMOV UR12, UR20 ;  /* 0x00000014000c7c82 */ /* 0x002fe20008000000 */
[----:B---3--:R-:W-:-:S03]  /*7290*/  UMOV UR13, UR21 ;  /* 0x00000015000d7c82 */ /* 0x008fc60008000000 */
[----:B------:R-:W-:-:S09]  /*72a0*/  UIADD3 UR9, UR8, 0x18050, URZ ;  /* 0x0001805008097890 */ /* 0x000fd2000fffe03f */
[----:B------:R2:W-:Y:S02]  /*72b0*/  UTMALDG.4D [UR8], [UR4], desc[UR14] ;  /* 0x00000e08040075b4 */ /* 0x0005e40008019000 */
[----:B--2---:R-:W-:Y:S01]  /*72c0*/  NOP ;  /* 0x0000000000007918 */ /* 0x004fe20000000000 */
.L_x_58:
[----:B-1-3--:R-:W-:Y:S05]  /*72d0*/  BSYNC B0 ;  /* 0x0000000000007941 */ /* 0x00afea0003800000 */
.L_x_57:
[----:B------:R-:W1:Y:S01]  /*72e0*/  LDC R2, c[0x0][0x28c] ;  /* 0x0000a300ff027b82 */ /* 0x000e620000000800 */
[----:B------:R-:W-:Y:S01]  /*72f0*/  BSSY B0, `(.L_x_62) ;  /* 0x0000023000007945 */ /* 0x000fe20003800000 */
[----:B-1----:R-:W-:-:S13]  /*7300*/  ISETP.GT.AND P4, PT, R2, RZ, P3 ;  /* 0x000000ff0200720c */ /* 0x002fda0001f84270 */
[----:B------:R-:W-:Y:S05]  /*7310*/  @!P4 BRA `(.L_x_63) ;  /* 0x000000000080c947 */ /* 0x000fea0003800000 */
[----:B------:R-:W1:Y:S01]  /*7320*/  S2R R5, SR_CgaCtaId ;  /* 0x0000000000057919 */ /* 0x000e620000008800 */
[----:B------:R-:W-:-:S04]  /*7330*/  MOV R0, 0x400 ;  /* 0x0000040000007802 */ /* 0x000fc80000000f00 */
[----:B-1----:R-:W-:Y:S02]  /*7340*/  LEA R5, R5, R0, 0x18 ;  /* 0x0000000005057211 */ /* 0x002fe400078ec0ff */
[----:B------:R-:W-:-:S04]  /*7350*/  MOV R0, 0x1 ;  /* 0x0000000100007802 */ /* 0x000fc80000000f00 */
[----:B------:R-:W-:-:S04]  /*7360*/  SHF.L.U32 R0, R0, 0x1f, RZ ;  /* 0x0000001f00007819 */ /* 0x000fc800000006ff */
[----:B------:R-:W1:Y:S02]  /*7370*/  SYNCS.PHASECHK.TRANS64.TRYWAIT P0, [R5+URZ+0x18028], R0 ;  /* 0x01802800050075a7 */ /* 0x000e64000800017f */
[----:B-1----:R-:W-:Y:S05]  /*7380*/  @!P0 BRA `(.L_x_64) ;  /* 0x0000000c00dc8947 */ /* 0x002fea0003800000 */
.L_x_96:
[----:B------:R-:W-:Y:S01]  /*7390*/  ULOP3.LUT UR4, UR6, 0x2, URZ, 0xfc, !UPT ;  /* 0x0000000206047892 */ /* 0x000fe2000f8efc3f */
[----:B-1----:R-:W-:-:S03]  /*73a0*/  @P2 MOV R0, 0x4000 ;  /* 0x0000400000002802 */ /* 0x002fc60000000f00 */
[----:B------:R-:W-:Y:S01]  /*73b0*/  UPRMT UR4, UR4, 0x9910, URZ ;  /* 0x0000991004047896 */ /* 0x000fe2000800003f */
[----:B------:R1:W-:Y:S03]  /*73c0*/  @P2 SYNCS.ARRIVE.TRANS64 RZ, [R5+URZ+0x18000], R0 ;  /* 0x0180000005ff29a7 */ /* 0x0003e6000800003f */
[----:B------:R-:W-:-:S06]  /*73d0*/  UISETP.NE.AND UP0, UPT, UR4, 0x2, UPT ;  /* 0x000000020400788c */ /* 0x000fcc000bf05270 */
[----:B------:R-:W-:-:S13]  /*73e0*/  PLOP3.LUT P0, PT, PT, PT, UP0, 0x80, 0x0 ;  /* 0x000000000000781c */ /* 0x000fda0003f0f008 */
[----:B-1----:R-:W-:Y:S05]  /*73f0*/  @P0 BRA `(.L_x_65) ;  /* 0x0000000000040947 */ /* 0x002fea0003800000 */
[----:B------:R-:W-:Y:S01]  /*7400*/  BPT.TRAP 0x1 ;  /* 0x000000040000795c */ /* 0x000fe20000300000 */
.L_x_65:
[----:B------:R-:W-:-:S04]  /*7410*/  LOP3.LUT P0, RZ, R6, 0x1f, RZ, 0xc0, !PT ;  /* 0x0000001f06ff7812 */ /* 0x000fc8000780c0ff */
[----:B------:R-:W-:-:S13]  /*7420*/  PLOP3.LUT P0, PT, P0, P2, PT, 0x2a, 0x0 ;  /* 0x000000000000781c */ /* 0x000fda0000704572 */
[----:B------:R-:W-:Y:S05]  /*7430*/  @P0 BRA `(.L_x_66) ;  /* 0x0000000000040947 */ /* 0x000fea0003800000 */
[----:B------:R-:W-:Y:S01]  /*7440*/  BPT.TRAP 0x1 ;  /* 0x000000040000795c */ /* 0x000fe20000300000 */
.L_x_66:
        /* <DEDUP_REMOVED lines=8> */
[----:B------:R-:W-:-:S05]  /*74d0*/  UMOV UR19, URZ ;  /* 0x0000003f00137c82 */ /* 0x000fca0008000000 */
[----:B------:R-:W-:Y:S02]  /*74e0*/  UIADD3 UR16, UR17, 0x4000, URZ ;  /* 0x0000400011107890 */ /* 0x000fe4000fffe03f */
[----:B------:R-:W-:-:S09]  /*74f0*/  UIADD3 UR17, UR17, 0x18000, URZ ;  /* 0x0001800011117890 */ /* 0x000fd2000fffe03f */
[----:B------:R1:W-:Y:S02]  /*7500*/  UTMALDG.4D [UR16], [UR4], desc[UR8] ;  /* 0x00000810040075b4 */ /* 0x0003e40008019000 */
[----:B-1----:R-:W-:Y:S01]  /*7510*/  NOP ;  /* 0x0000000000007918 */ /* 0x002fe20000000000 */
.L_x_63:
[----:B------:R-:W-:Y:S05]  /*7520*/  BSYNC B0 ;  /* 0x0000000000007941 */ /* 0x000fea0003800000 */
.L_x_62:
[----:B------:R-:W-:Y:S04]  /*7530*/  BSSY B0, `(.L_x_67) ;  /* 0x0000025000007945 */ /* 0x000fe80003800000 */
[----:B------:R-:W-:Y:S05]  /*7540*/  @!P3 BRA `(.L_x_68) ;  /* 0x00000000008cb947 */ /* 0x000fea0003800000 */
[----:B------:R-:W1:Y:S01]  /*7550*/  S2R R5, SR_CgaCtaId ;  /* 0x0000000000057919 */ /* 0x000e620000008800 */
[----:B------:R-:W-:-:S04]  /*7560*/  MOV R4, 0x400 ;  /* 0x0000040000047802 */ /* 0x000fc80000000f00 */
[----:B-1----:R-:W-:Y:S02]  /*7570*/  LEA R8, R5, R4, 0x18 ;  /* 0x0000000405087211 */ /* 0x002fe400078ec0ff */
[----:B------:R-:W-:Y:S02]  /*7580*/  MOV R5, 0x1 ;  /* 0x0000000100057802 */ /* 0x000fe40000000f00 */
[----:B------:R-:W-:Y:S02]  /*7590*/  LEA R4, R3, R8, 0x3 ;  /* 0x0000000803047211 */ /* 0x000fe400078e18ff */
[----:B------:R-:W-:-:S04]  /*75a0*/  SHF.L.U32 R5, R5, 0x1f, RZ ;  /* 0x0000001f05057819 */ /* 0x000fc800000006ff */
[----:B------:R-:W1:Y:S02]  /*75b0*/  SYNCS.PHASECHK.TRANS64.TRYWAIT P0, [R4+URZ+0x18060], R5 ;  /* 0x01806005040075a7 */ /* 0x000e64000800017f */
[----:B-1----:R-:W-:Y:S05]  /*75c0*/  @!P0 BRA `(.L_x_69) ;  /* 0x0000000c00608947 */ /* 0x002fea0003800000 */
.L_x_97:
        /* <DEDUP_REMOVED lines=8> */
.L_x_70:
[----:B------:R-:W-:-:S04]  /*7650*/  LOP3.LUT P0, RZ, R6, 0x1f, RZ, 0xc0, !PT ;  /* 0x0000001f06ff7812 */ /* 0x000fc8000780c0ff */
[----:B------:R-:W-:-:S13]  /*7660*/  PLOP3.LUT P0, PT, P0, P2, PT, 0x2a, 0x0 ;  /* 0x000000000000781c */ /* 0x000fda0000704572 */
[----:B------:R-:W-:Y:S05]  /*7670*/  @P0 BRA `(.L_x_71) ;  /* 0x0000000000040947 */ /* 0x000fea0003800000 */
[----:B------:R-:W-:Y:S01]  /*7680*/  BPT.TRAP 0x1 ;  /* 0x000000040000795c */ /* 0x000fe20000300000 */
.L_x_71:
[----:B------:R-:W-:Y:S01]  /*7690*/  R2UR UR16, R3 ;  /* 0x00000000031072ca */ /* 0x000fe200000e0000 */
[----:B------:R-:W-:Y:S01]  /*76a0*/  ULDC.64 UR8, c[0x0][0x198] ;  /* 0x0000660000087ab9 */ /* 0x000fe20000000a00 */
[----:B------:R-:W-:Y:S01]  /*76b0*/  R2UR UR4, R8 ;  /* 0x00000000080472ca */ /* 0x000fe200000e0000 */
[----:B------:R-:W-:Y:S01]  /*76c0*/  UIADD3 UR8, UP0, UR8, 0xf0, URZ ;  /* 0x000000f008087890 */ /* 0x000fe2000ff1e03f */
[----:B------:R-:W-:Y:S01]  /*76d0*/  R2UR UR19, R7 ;  /* 0x00000000071372ca */ /* 0x000fe200000e0000 */
[----:B------:R-:W-:Y:S01]  /*76e0*/  UMOV UR5, 0x10000000 ;  /* 0x1000000000057882 */ /* 0x000fe20000000000 */
[----:B------:R-:W-:Y:S01]  /*76f0*/  R2UR UR17, R4 ;  /* 0x00000000041172ca */ /* 0x000fe200000e0000 */
[----:B------:R-:W-:Y:S01]  /*7700*/  UIADD3.X UR9, URZ, UR9, URZ, UP0, !UPT ;  /* 0x000000093f097290 */ /* 0x000fe200087fe43f */
[----:B------:R-:W-:-:S07]  /*7710*/  UMOV UR18, URZ ;  /* 0x0000003f00127c82 */ /* 0x000fce0008000000 */
[----:B------:R-:W-:Y:S02]  /*7720*/  ULEA UR16, UR16, UR4, 0xd ;  /* 0x0000000410107291 */ /* 0x000fe4000f8e683f */
[----:B------:R-:W-:Y:S02]  /*7730*/  UIADD3 UR19, UR11, UR19, URZ ;  /* 0x000000130b137290 */ /* 0x000fe4000fffe03f */
[----:B------:R-:W-:Y:S01]  /*7740*/  UIADD3 UR17, UR17, 0x18050, URZ ;  /* 0x0001805011117890 */ /* 0x000fe2000fffe03f */
[----:B------:R-:W-:-:S08]  /*7750*/  UMOV UR4, 0x0 ;  /* 0x0000000000047882 */ /* 0x000fd00000000000 */
[----:B------:R1:W-:Y:S02]  /*7760*/  UTMALDG.4D [UR16], [UR8], desc[UR4] ;  /* 0x00000410080075b4 */ /* 0x0003e40008019000 */
[----:B-1----:R-:W-:Y:S01]  /*7770*/  NOP ;  /* 0x0000000000007918 */ /* 0x002fe20000000000 */
.L_x_68:
[----:B------:R-:W-:Y:S05]  /*7780*/  BSYNC B0 ;  /* 0x0000000000007941 */ /* 0x000fea0003800000 */
.L_x_67:
[----:B------:R-:W-:Y:S01]  /*7790*/  BSSY B0, `(.L_x_72) ;  /* 0x0000027000007945 */ /* 0x000fe20003800000 */
[----:B------:R-:W-:-:S03]  /*77a0*/  MOV R8, RZ ;  /* 0x000000ff00087202 */ /* 0x000fc60000000f00 */
        /* <DEDUP_REMOVED lines=9> */
.L_x_98:
        /* <DEDUP_REMOVED lines=8> */
.L_x_75:
[----:B------:R-:W-:-:S04]  /*78c0*/  LOP3.LUT P0, RZ, R6, 0x1f, RZ, 0xc0, !PT ;  /* 0x0000001f06ff7812 */ /* 0x000fc8000780c0ff */
[----:B------:R-:W-:-:S13]  /*78d0*/  PLOP3.LUT P0, PT, P0, P2, PT, 0x2a, 0x0 ;  /* 0x000000000000781c */ /* 0x000fda0000704572 */
[----:B------:R-:W-:Y:S05]  /*78e0*/  @P0 BRA `(.L_x_76) ;  /* 0x0000000000040947 */ /* 0x000fea0003800000 */
[----:B------:R-:W-:Y:S01]  /*78f0*/  BPT.TRAP 0x1 ;  /* 0x000000040000795c */ /* 0x000fe20000300000 */
.L_x_76:
[C---:B------:R-:W-:Y:S01]  /*7900*/  LEA R5, R0.reuse, R5, 0xe ;  /* 0x0000000500057211 */ /* 0x040fe200078e70ff */
[----:B------:R-:W-:Y:S01]  /*7910*/  ULDC.64 UR4, c[0x0][0x198] ;  /* 0x0000660000047ab9 */ /* 0x000fe20000000a00 */
[----:B------:R-:W-:Y:S01]  /*7920*/  R2UR UR17, R3 ;  /* 0x00000000031172ca */ /* 0x000fe200000e0000 */
[----:B------:R-:W-:Y:S01]  /*7930*/  UIADD3 UR4, UP0, UR4, 0x2f0, URZ ;  /* 0x000002f004047890 */ /* 0x000fe2000ff1e03f */
[----:B------:R-:W-:Y:S01]  /*7940*/  R2UR UR16, R5 ;  /* 0x00000000051072ca */ /* 0x000fe200000e0000 */
[----:B------:R-:W-:Y:S01]  /*7950*/  UMOV UR8, 0x0 ;  /* 0x0000000000087882 */ /* 0x000fe20000000000 */
[----:B------:R-:W-:Y:S01]  /*7960*/  UMOV UR9, 0x10000000 ;  /* 0x1000000000097882 */ /* 0x000fe20000000000 */
[----:B------:R-:W-:Y:S01]  /*7970*/  UIADD3.X UR5, URZ, UR5, URZ, UP0, !UPT ;  /* 0x000000053f057290 */ /* 0x000fe200087fe43f */
[----:B------:R-:W-:Y:S01]  /*7980*/  IADD3 R0, R0, 0x1, RZ ;  /* 0x0000000100007810 */ /* 0x000fe20007ffe0ff */
[----:B------:R-:W-:Y:S01]  /*7990*/  UMOV UR18, URZ ;  /* 0x0000003f00127c82 */ /* 0x000fe20008000000 */
[----:B------:R-:W-:Y:S01]  /*79a0*/  UMOV UR19, URZ ;  /* 0x0000003f00137c82 */ /* 0x000fe20008000000 */
[----:B------:R-:W-:-:S04]  /*79b0*/  MOV R8, 0x1 ;  /* 0x0000000100087802 */ /* 0x000fc80000000f00 */
[----:B------:R-:W-:Y:S02]  /*79c0*/  UIADD3 UR17, UR17, 0x18000, URZ ;  /* 0x0001800011117890 */ /* 0x000fe4000fffe03f */
[----:B------:R-:W-:-:S09]  /*79d0*/  UIADD3 UR16, UR16, 0x4000, URZ ;  /* 0x0000400010107890 */ /* 0x000fd2000fffe03f */
[----:B------:R1:W-:Y:S02]  /*79e0*/  UTMALDG.4D [UR16], [UR4], desc[UR8] ;  /* 0x00000810040075b4 */ /* 0x0003e40008019000 */
[----:B-1----:R-:W-:Y:S01]  /*79f0*/  NOP ;  /* 0x0000000000007918 */ /* 0x002fe20000000000 */
.L_x_73:
[----:B------:R-:W-:Y:S05]  /*7a00*/  BSYNC B0 ;  /* 0x0000000000007941 */ /* 0x000fea0003800000 */
.L_x_72:
[----:B------:R-:W-:-:S13]  /*7a10*/  ISETP.GE.AND P0, PT, R2, 0x81, PT ;  /* 0x000000810200780c */ /* 0x000fda0003f06270 */
[----:B------:R-:W-:Y:S05]  /*7a20*/  @!P0 EXIT ;  /* 0x000000000000894d */ /* 0x000fea0003800000 */
[----:B------:R-:W-:Y:S01]  /*7a30*/  IADD3 R2, R2, 0x7f, RZ ;  /* 0x0000007f02027810 */ /* 0x000fe20007ffe0ff */
[----:B------:R-:W-:Y:S01]  /*7a40*/  BSSY B0, `(.L_x_77) ;  /* 0x000005b000007945 */ /* 0x000fe20003800000 */
[----:B------:R-:W-:Y:S02]  /*7a50*/  LOP3.LUT P0, RZ, R6, 0x1f, RZ, 0xc0, !PT ;  /* 0x0000001f06ff7812 */ /* 0x000fe4000780c0ff */
[----:B------:R-:W-:Y:S02]  /*7a60*/  SHF.R.S32.HI R3, RZ, 0x1f, R2 ;  /* 0x0000001fff037819 */ /* 0x000fe40000011402 */
[----:B------:R-:W-:Y:S02]  /*7a70*/  PLOP3.LUT P0, PT, P0, P2, PT, 0x2a, 0x0 ;  /* 0x000000000000781c */ /* 0x000fe40000704572 */
[----:B------:R-:W-:Y:S02]  /*7a80*/  LEA.HI R3, R3, R2, RZ, 0x7 ;  /* 0x0000000203037211 */ /* 0x000fe400078f38ff */
[----:B------:R-:W-:-:S02]  /*7a90*/  MOV R2, UR6 ;  /* 0x0000000600027c02 */ /* 0x000fc40008000f00 */
[----:B------:R-:W-:Y:S02]  /*7aa0*/  SHF.R.S32.HI R3, RZ, 0x7, R3 ;  /* 0x00000007ff037819 */ /* 0x000fe40000011403 */
[----:B------:R-:W-:Y:S02]  /*7ab0*/  LOP3.LUT R2, R2, 0x2, RZ, 0xfc, !PT ;  /* 0x0000000202027812 */ /* 0x000fe400078efcff */
[----:B------:R-:W-:Y:S02]  /*7ac0*/  SHF.L.U32 R4, R3, 0x1, RZ ;  /* 0x0000000103047819 */ /* 0x000fe400000006ff */
[----:B------:R-:W-:-:S07]  /*7ad0*/  MOV R3, 0x1 ;  /* 0x0000000100037802 */ /* 0x000fce0000000f00 */
.L_x_88:
[----:B------:R-:W-:Y:S04]  /*7ae0*/  BSSY B1, `(.L_x_78) ;  /* 0x0000025000017945 */ /* 0x000fe80003800000 */
[----:B------:R-:W-:Y:S05]  /*7af0*/  @!P3 BRA `(.L_x_79) ;  /* 0x00000000008cb947 */ /* 0x000fea0003800000 */
[----:B------:R-:W1:Y:S01]  /*7b00*/  S2R R6, SR_CgaCtaId ;  /* 0x0000000000067919 */ /* 0x000e620000008800 */
[----:B------:R-:W-:-:S04]  /*7b10*/  MOV R5, 0x400 ;  /* 0x0000040000057802 */ /* 0x000fc80000000f00 */
[----:B-1----:R-:W-:Y:S02]  /*7b20*/  LEA R7, R6, R5, 0x18 ;  /* 0x0000000506077211 */ /* 0x002fe400078ec0ff */
[----:B------:R-:W-:Y:S02]  /*7b30*/  SHF.L.U32 R5, R3, 0x1f, RZ ;  /* 0x0000001f03057819 */ /* 0x000fe400000006ff */
[----:B------:R-:W-:-:S04]  /*7b40*/  LEA R6, R0, R7, 0x3 ;  /* 0x0000000700067211 */ /* 0x000fc800078e18ff */
[----:B------:R-:W1:Y:S02]  /*7b50*/  SYNCS.PHASECHK.TRANS64.TRYWAIT P4, [R6+URZ+0x18028], R5 ;  /* 0x01802805060075a7 */ /* 0x000e64000808017f */
[----:B-1----:R-:W-:Y:S05]  /*7b60*/  @!P4 BRA `(.L_x_80) ;  /* 0x000000080020c947 */ /* 0x002fea0003800000 */
.L_x_99:
[----:B-1----:R-:W-:-:S04]  /*7b70*/  @P2 MOV R5, 0x4000 ;  /* 0x0000400000052802 */ /* 0x002fc80000000f00 */
[----:B------:R1:W-:Y:S02]  /*7b80*/  @P2 SYNCS.ARRIVE.TRANS64 RZ, [R6+URZ+0x18000], R5 ;  /* 0x0180000506ff29a7 */ /* 0x0003e4000800003f */
[----:B-1----:R-:W-:-:S04]  /*7b90*/  PRMT R5, R2, 0x9910, RZ ;  /* 0x0000991002057816 */ /* 0x002fc800000000ff */
[----:B------:R-:W-:-:S13]  /*7ba0*/  ISETP.NE.AND P4, PT, R5, 0x2, PT ;  /* 0x000000020500780c */ /* 0x000fda0003f85270 */
[----:B------:R-:W-:Y:S05]  /*7bb0*/  @P4 BRA `(.L_x_81) ;  /* 0x0000000000044947 */ /* 0x000fea0003800000 */
[----:B------:R-:W-:Y:S01]  /*7bc0*/  BPT.TRAP 0x1 ;  /* 0x000000040000795c */ /* 0x000fe20000300000 */
.L_x_81:
[----:B------:R-:W-:Y:S05]  /*7bd0*/  @P0 BRA `(.L_x_82) ;  /* 0x0000000000040947 */ /* 0x000fea0003800000 */
[----:B------:R-:W-:Y:S01]  /*7be0*/  BPT.TRAP 0x1 ;  /* 0x000000040000795c */ /* 0x000fe20000300000 */
.L_x_82:
[----:B------:R-:W-:Y:S01]  /*7bf0*/  LEA R7, R0, R7, 0xe ;  /* 0x0000000700077211 */ /* 0x000fe200078e70ff */
[----:B------:R-:W-:Y:S01]  /*7c00*/  ULDC.64 UR4, c[0x0][0x198] ;  /* 0x0000660000047ab9 */ /* 0x000fe20000000a00 */
[----:B------:R-:W-:Y:S01]  /*7c10*/  R2UR UR17, R6 ;  /* 0x00000000061172ca */ /* 0x000fe200000e0000 */
[----:B------:R-:W-:Y:S01]  /*7c20*/  UIADD3 UR4, UP0, UR4, 0x1f0, URZ ;  /* 0x000001f004047890 */ /* 0x000fe2000ff1e03f */
[----:B------:R-:W-:Y:S01]  /*7c30*/  R2UR UR16, R7 ;  /* 0x00000000071072ca */ /* 0x000fe200000e0000 */
[----:B------:R-:W-:Y:S01]  /*7c40*/  UMOV UR8, 0x0 ;  /* 0x0000000000087882 */ /* 0x000fe20000000000 */
[----:B------:R-:W-:Y:S01]  /*7c50*/  R2UR UR19, R8 ;  /* 0x00000000081372ca */ /* 0x000fe200000e0000 */
[----:B------:R-:W-:Y:S01]  /*7c60*/  UIADD3.X UR5, URZ, UR5, URZ, UP0, !UPT ;  /* 0x000000053f057290 */ /* 0x000fe200087fe43f */
[----:B------:R-:W-:Y:S01]  /*7c70*/  IADD3 R5, R0, 0x1, RZ ;  /* 0x0000000100057810 */ /* 0x000fe20007ffe0ff */
[----:B------:R-:W-:Y:S01]  /*7c80*/  UMOV UR9, 0x10000000 ;  /* 0x1000000000097882 */ /* 0x000fe20000000000 */
[----:B------:R-:W-:-:S02]  /*7c90*/  UMOV UR18, URZ ;  /* 0x0000003f00127c82 */ /* 0x000fc40008000000 */
[----:B------:R-:W-:-:S03]  /*7ca0*/  ISETP.NE.AND P4, PT, R5, 0x5, PT ;  /* 0x000000050500780c */ /* 0x000fc60003f85270 */
[----:B------:R-:W-:Y:S01]  /*7cb0*/  UIADD3 UR17, UR17, 0x18000, URZ ;  /* 0x0001800011117890 */ /* 0x000fe2000fffe03f */
[----:B------:R-:W-:Y:S01]  /*7cc0*/  SEL R0, RZ, 0x1, P4 ;  /* 0x00000001ff007807 */ /* 0x000fe20002000000 */
[----:B------:R-:W-:Y:S02]  /*7cd0*/  UIADD3 UR16, UR16, 0x4000, URZ ;  /* 0x0000400010107890 */ /* 0x000fe4000fffe03f */
[----:B------:R-:W-:Y:S01]  /*7ce0*/  USHF.L.U32 UR19, UR19, 0x7, URZ ;  /* 0x0000000713137899 */ /* 0x000fe2000800063f */
[----:B------:R-:W-:Y:S02]  /*7cf0*/  LOP3.LUT R3, R3, R0, RZ, 0x3c, !PT ;  /* 0x0000000003037212 */ /* 0x000fe400078e3cff */
[----:B------:R-:W-:-:S06]  /*7d00*/  SEL R0, R5, RZ, P4 ;  /* 0x000000ff05007207 */ /* 0x000fcc0002000000 */
[----:B------:R1:W-:Y:S02]  /*7d10*/  UTMALDG.4D [UR16], [UR4], desc[UR8] ;  /* 0x00000810040075b4 */ /* 0x0003e40008019000 */
[----:B-1----:R-:W-:Y:S01]  /*7d20*/  NOP ;  /* 0x0000000000007918 */ /* 0x002fe20000000000 */
.L_x_79:
[----:B------:R-:W-:Y:S05]  /*7d30*/  BSYNC B1 ;  /* 0x0000000000017941 */ /* 0x000fea0003800000 */
.L_x_78:
[----:B------:R-:W-:Y:S01]  /*7d40*/  ISETP.LT.OR P4, PT, R4, 0x4, !P3 ;  /* 0x000000040400780c */ /* 0x000fe20005f81670 */
[----:B------:R-:W-:-:S12]  /*7d50*/  BSSY B1, `(.L_x_83) ;  /* 0x0000026000017945 */ /* 0x000fd80003800000 */
[----:B------:R-:W-:Y:S05]  /*7d60*/  @P4 BRA `(.L_x_84) ;  /* 0x0000000000904947 */ /* 0x000fea0003800000 */
[----:B------:R-:W1:Y:S01]  /*7d70*/  S2R R6, SR_CgaCtaId ;  /* 0x0000000000067919 */ /* 0x000e620000008800 */
[----:B------:R-:W-:Y:S02]  /*7d80*/  MOV R5, 0x400 ;  /* 0x0000040000057802 */ /* 0x000fe40000000f00 */
[----:B------:R-:W-:Y:S02]  /*7d90*/  SHF.L.U32 R7, R3, 0x1f, RZ ;  /* 0x0000001f03077819 */ /* 0x000fe400000006ff */
[----:B-1----:R-:W-:-:S04]  /*7da0*/  LEA R5, R6, R5, 0x18 ;  /* 0x0000000506057211 */ /* 0x002fc800078ec0ff */
[----:B------:R-:W-:-:S04]  /*7db0*/  LEA R6, R0, R5, 0x3 ;  /* 0x0000000500067211 */ /* 0x000fc800078e18ff */
[----:B------:R-:W1:Y:S02]  /*7dc0*/  SYNCS.PHASECHK.TRANS64.TRYWAIT P4, [R6+URZ+0x18028], R7 ;  /* 0x01802807060075a7 */ /* 0x000e64000808017f */
[----:B-1----:R-:W-:Y:S05]  /*7dd0*/  @!P4 BRA `(.L_x_85) ;  /* 0x000000040098c947 */ /* 0x002fea0003800000 */
.L_x_100:
[----:B-1----:R-:W-:-:S04]  /*7de0*/  @P1 MOV R7, 0x4000 ;  /* 0x0000400000071802 */ /* 0x002fc80000000f00 */
[----:B------:R1:W-:Y:S02]  /*7df0*/  @P1 SYNCS.ARRIVE.TRANS64 RZ, [R6+URZ+0x18000], R7 ;  /* 0x0180000706ff19a7 */ /* 0x0003e4000800003f */
[----:B-1----:R-:W-:-:S04]  /*7e00*/  PRMT R7, R2, 0x9910, RZ ;  /* 0x0000991002077816 */ /* 0x002fc800000000ff */
[----:B------:R-:W-:-:S13]  /*7e10*/  ISETP.NE.AND P4, PT, R7, 0x2, PT ;  /* 0x000000020700780c */ /* 0x000fda0003f85270 */
[----:B------:R-:W-:Y:S05]  /*7e20*/  @P4 BRA `(.L_x_86) ;  /* 0x0000000000044947 */ /* 0x000fea0003800000 */
[----:B------:R-:W-:Y:S01]  /*7e30*/  BPT.TRAP 0x1 ;  /* 0x000000040000795c */ /* 0x000fe20000300000 */
.L_x_86:
[----:B------:R-:W-:Y:S05]  /*7e40*/  @P0 BRA `(.L_x_87) ;  /* 0x0000000000040947 */ /* 0x000fea0003800000 */
[----:B------:R-:W-:Y:S01]  /*7e50*/  BPT.TRAP 0x1 ;  /* 0x000000040000795c */ /* 0x000fe20000300000 */
.L_x_87:
        /* <DEDUP_REMOVED lines=10> */
[----:B------:R-:W-:Y:S01]  /*7f00*/  UMOV UR18, URZ ;  /* 0x0000003f00127c82 */ /* 0x000fe20008000000 */
[----:B------:R-:W-:-:S02]  /*7f10*/  IADD3 R8, R8, 0x1, RZ ;  /* 0x0000000108087810 */ /* 0x000fc40007ffe0ff */
[C---:B------:R-:W-:Y:S02]  /*7f20*/  ISETP.NE.AND P4, PT, R0.reuse, 0x5, PT ;  /* 0x000000050000780c */ /* 0x040fe40003f85270 */
[----:B------:R-:W-:Y:S02]  /*7f30*/  UIADD3 UR17, UR17, 0x18000, URZ ;  /* 0x0001800011117890 */ /* 0x000fe4000fffe03f */
[----:B------:R-:W-:Y:S01]  /*7f40*/  UIADD3 UR16, UR16, 0x4000, URZ ;  /* 0x0000400010107890 */ /* 0x000fe2000fffe03f */
[----:B------:R-:W-:Y:S01]  /*7f50*/  SEL R6, RZ, 0x1, P4 ;  /* 0x00000001ff067807 */ /* 0x000fe20002000000 */
[----:B------:R-:W-:Y:S01]  /*7f60*/  USHF.L.U32 UR19, UR19, 0x7, URZ ;  /* 0x0000000713137899 */ /* 0x000fe2000800063f */
[----:B------:R-:W-:Y:S02]  /*7f70*/  SEL R0, R0, RZ, P4 ;  /* 0x000000ff00007207 */ /* 0x000fe40002000000 */
[----:B------:R-:W-:-:S06]  /*7f80*/  LOP3.LUT R3, R3, R6, RZ, 0x3c, !PT ;  /* 0x0000000603037212 */ /* 0x000fcc00078e3cff */
[----:B------:R1:W-:Y:S02]  /*7f90*/  UTMALDG.4D [UR16], [UR4], desc[UR8] ;  /* 0x00000810040075b4 */ /* 0x0003e40008019000 */
[----:B-1----:R-:W-:Y:S01]  /*7fa0*/  NOP ;  /* 0x0000000000007918 */ /* 0x002fe20000000000 */
.L_x_84:
[----:B------:R-:W-:Y:S05]  /*7fb0*/  BSYNC B1 ;  /* 0x0000000000017941 */ /* 0x000fea0003800000 */
.L_x_83:
[C---:B------:R-:W-:Y:S02]  /*7fc0*/  ISETP.GT.AND P4, PT, R4.reuse, 0x4, PT ;  /* 0x000000040400780c */ /* 0x040fe40003f84270 */
[----:B------:R-:W-:-:S11]  /*7fd0*/  IADD3 R4, R4, -0x2, RZ ;  /* 0xfffffffe04047810 */ /* 0x000fd60007ffe0ff */
[----:B------:R-:W-:Y:S05]  /*7fe0*/  @P4 BRA `(.L_x_88) ;  /* 0xfffffff800bc4947 */ /* 0x000fea000383ffff */
[----:B------:R-:W-:Y:S05]  /*7ff0*/  BSYNC B0 ;  /* 0x0000000000007941 */ /* 0x000fea0003800000 */
.L_x_77:
[----:B------:R-:W-:Y:S05]  /*8000*/  EXIT ;  /* 0x000000000000794d */ /* 0x000fea0003800000 */
.L_x_15:
[----:B--2---:R-:W-:-:S04]  /*8010*/  MOV R3, UR7 ;  /* 0x0000000700037c02 */ /* 0x004fc80008000f00 */
[----:B------:R2:W3:Y:S03]  /*8020*/  SYNCS.PHASECHK.TRANS64.TRYWAIT P1, [R3+URZ+0x18050], R0 ;  /* 0x01805000030075a7 */ /* 0x0004e6000802017f */
[----:B---3--:R-:W-:Y:S05]  /*8030*/  @!P1 NANOSLEEP.SYNCS 0x989680 ;  /* 0x009896800000995d */ /* 0x008fea0003900000 */
[----:B------:R-:W3:Y:S02]  /*8040*/  @!P1 SYNCS.PHASECHK.TRANS64 P1, [R3+URZ+0x18050], R0 ;  /* 0x01805000030095a7 */ /* 0x000ee4000802007f */
[----:B---3--:R-:W-:Y:S05]  /*8050*/  @!P1 BRA `(.L_x_15) ;  /* 0xfffffffc00ec9947 */ /* 0x008fea000383ffff */
[----:B------:R-:W-:Y:S05]  /*8060*/  BRA `(.L_x_89) ;  /* 0xffffff8c00307947 */ /* 0x000fea000383ffff */
.L_x_17:
[----:B--2---:R-:W-:-:S04]  /*8070*/  MOV R3, UR36 ;  /* 0x0000002400037c02 */ /* 0x004fc80008000f00 */
[----:B------:R2:W3:Y:S03]  /*8080*/  SYNCS.PHASECHK.TRANS64.TRYWAIT P1, [R3+URZ+0x18000], R0 ;  /* 0x01800000030075a7 */ /* 0x0004e6000802017f */
[----:B---3--:R-:W-:Y:S05]  /*8090*/  @!P1 NANOSLEEP.SYNCS 0x989680 ;  /* 0x009896800000995d */ /* 0x008fea0003900000 */
[----:B------:R-:W3:Y:S02]  /*80a0*/  @!P1 SYNCS.PHASECHK.TRANS64 P1, [R3+URZ+0x18000], R0 ;  /* 0x01800000030095a7 */ /* 0x000ee4000802007f */
[----:B---3--:R-:W-:Y:S05]  /*80b0*/  @!P1 BRA `(.L_x_17) ;  /* 0xfffffffc00ec9947 */ /* 0x008fea000383ffff */
[----:B------:R-:W-:Y:S05]  /*80c0*/  BRA `(.L_x_90) ;  /* 0xffffff8c002c7947 */ /* 0x000fea000383ffff */
.L_x_18:
[----:B--2---:R-:W-:-:S04]  /*80d0*/  MOV R3, UR10 ;  /* 0x0000000a00037c02 */ /* 0x004fc80008000f00 */
[----:B------:R2:W3:Y:S03]  /*80e0*/  SYNCS.PHASECHK.TRANS64.TRYWAIT P1, [R3+URZ], R2 ;  /* 0x00000002030075a7 */ /* 0x0004e6000802017f */
[----:B---3--:R-:W-:Y:S05]  /*80f0*/  @!P1 NANOSLEEP.SYNCS 0x989680 ;  /* 0x009896800000995d */ /* 0x008fea0003900000 */
[----:B------:R-:W3:Y:S02]  /*8100*/  @!P1 SYNCS.PHASECHK.TRANS64 P1, [R3+URZ], R2 ;  /* 0x00000002030095a7 */ /* 0x000ee4000802007f */
[----:B---3--:R-:W-:Y:S05]  /*8110*/  @!P1 BRA `(.L_x_18) ;  /* 0xfffffffc00ec9947 */ /* 0x008fea000383ffff */
[----:B------:R-:W-:Y:S05]  /*8120*/  BRA `(.L_x_91) ;  /* 0xffffff8c00387947 */ /* 0x000fea000383ffff */
.L_x_20:
[----:B-1----:R-:W-:-:S04]  /*8130*/  MOV R5, UR36 ;  /* 0x0000002400057c02 */ /* 0x002fc80008000f00 */
[----:B------:R1:W2:Y:S03]  /*8140*/  SYNCS.PHASECHK.TRANS64.TRYWAIT P1, [R5+URZ+0x18008], R0 ;  /* 0x01800800050075a7 */ /* 0x0002a6000802017f */
[----:B--2---:R-:W-:Y:S05]  /*8150*/  @!P1 NANOSLEEP.SYNCS 0x989680 ;  /* 0x009896800000995d */ /* 0x004fea0003900000 */
[----:B------:R-:W2:Y:S02]  /*8160*/  @!P1 SYNCS.PHASECHK.TRANS64 P1, [R5+URZ+0x18008], R0 ;  /* 0x01800800050095a7 */ /* 0x000ea4000802007f */
[----:B--2---:R-:W-:Y:S05]  /*8170*/  @!P1 BRA `(.L_x_20) ;  /* 0xfffffffc00ec9947 */ /* 0x004fea000383ffff */
[----:B------:R-:W-:Y:S05]  /*8180*/  BRA `(.L_x_92) ;  /* 0xffffffac00787947 */ /* 0x000fea000383ffff */
.L_x_25:
[----:B-1----:R-:W-:-:S04]  /*8190*/  MOV R4, UR6 ;  /* 0x0000000600047c02 */ /* 0x002fc80008000f00 */
[----:B------:R1:W2:Y:S03]  /*81a0*/  SYNCS.PHASECHK.TRANS64.TRYWAIT P2, [R4+URZ+0x18000], R3 ;  /* 0x01800003040075a7 */ /* 0x0002a6000804017f */
[----:B--2---:R-:W-:Y:S05]  /*81b0*/  @!P2 NANOSLEEP.SYNCS 0x989680 ;  /* 0x009896800000a95d */ /* 0x004fea0003900000 */
[----:B------:R-:W2:Y:S02]  /*81c0*/  @!P2 SYNCS.PHASECHK.TRANS64 P2, [R4+URZ+0x18000], R3 ;  /* 0x018000030400a5a7 */ /* 0x000ea4000804007f */
[----:B--2---:R-:W-:Y:S05]  /*81d0*/  @!P2 BRA `(.L_x_25) ;  /* 0xfffffffc00eca947 */ /* 0x004fea000383ffff */
[----:B------:R-:W-:Y:S05]  /*81e0*/  BRA `(.L_x_93) ;  /* 0xffffffb000747947 */ /* 0x000fea000383ffff */
.L_x_29:
[----:B-1----:R-:W-:-:S04]  /*81f0*/  MOV R6, UR6 ;  /* 0x0000000600067c02 */ /* 0x002fc80008000f00 */
[----:B------:R1:W2:Y:S03]  /*8200*/  SYNCS.PHASECHK.TRANS64.TRYWAIT P2, [R6+URZ+0x18000], R7 ;  /* 0x01800007060075a7 */ /* 0x0002a6000804017f */
[----:B--2---:R-:W-:Y:S05]  /*8210*/  @!P2 NANOSLEEP.SYNCS 0x989680 ;  /* 0x009896800000a95d */ /* 0x004fea0003900000 */
[----:B------:R-:W2:Y:S02]  /*8220*/  @!P2 SYNCS.PHASECHK.TRANS64 P2, [R6+URZ+0x18000], R7 ;  /* 0x018000070600a5a7 */ /* 0x000ea4000804007f */
[----:B--2---:R-:W-:Y:S05]  /*8230*/  @!P2 BRA `(.L_x_29) ;  /* 0xfffffffc00eca947 */ /* 0x004fea000383ffff */
[----:B------:R-:W-:Y:S05]  /*8240*/  BRA `(.L_x_28) ;  /* 0xffffffd4004c7947 */ /* 0x000fea000383ffff */
.L_x_45:
[----:B-1----:R-:W-:-:S04]  /*8250*/  MOV R3, UR4 ;  /* 0x0000000400037c02 */ /* 0x002fc80008000f00 */
[----:B------:R1:W2:Y:S03]  /*8260*/  SYNCS.PHASECHK.TRANS64.TRYWAIT P0, [R3+URZ+0x18098], R0 ;  /* 0x01809800030075a7 */ /* 0x0002a6000800017f */
[----:B--2---:R-:W-:Y:S05]  /*8270*/  @!P0 NANOSLEEP.SYNCS 0x989680 ;  /* 0x009896800000895d */ /* 0x004fea0003900000 */
[----:B------:R-:W2:Y:S02]  /*8280*/  @!P0 SYNCS.PHASECHK.TRANS64 P0, [R3+URZ+0x18098], R0 ;  /* 0x01809800030085a7 */ /* 0x000ea4000800007f */
[----:B--2---:R-:W-:Y:S05]  /*8290*/  @!P0 BRA `(.L_x_45) ;  /* 0xfffffffc00ec8947 */ /* 0x004fea000383ffff */
[----:B------:R-:W-:Y:S05]  /*82a0*/  BRA `(.L_x_94) ;  /* 0xffffffdc00d07947 */ /* 0x000fea000383ffff */
.L_x_59:
[----:B--2---:R2:W4:Y:S02]  /*82b0*/  SYNCS.PHASECHK.TRANS64.TRYWAIT P0, [R3+URZ+0x18060], R2 ;  /* 0x01806002030075a7 */ /* 0x004524000800017f */
[----:B----4-:R-:W-:Y:S05]  /*82c0*/  @!P0 NANOSLEEP.SYNCS 0x989680 ;  /* 0x009896800000895d */ /* 0x010fea0003900000 */
[----:B------:R-:W4:Y:S02]  /*82d0*/  @!P0 SYNCS.PHASECHK.TRANS64 P0, [R3+URZ+0x18060], R2 ;  /* 0x01806002030085a7 */ /* 0x000f24000800007f */
[----:B----4-:R-:W-:Y:S05]  /*82e0*/  @!P0 BRA `(.L_x_59) ;  /* 0xfffffffc00f08947 */ /* 0x010fea000383ffff */
[----:B------:R-:W-:Y:S05]  /*82f0*/  BRA `(.L_x_95) ;  /* 0xffffffec008c7947 */ /* 0x000fea000383ffff */
.L_x_64:
[----:B-1----:R1:W2:Y:S02]  /*8300*/  SYNCS.PHASECHK.TRANS64.TRYWAIT P0, [R5+URZ+0x18028], R0 ;  /* 0x01802800050075a7 */ /* 0x0022a4000800017f */
[----:B--2---:R-:W-:Y:S05]  /*8310*/  @!P0 NANOSLEEP.SYNCS 0x989680 ;  /* 0x009896800000895d */ /* 0x004fea0003900000 */
[----:B------:R-:W2:Y:S02]  /*8320*/  @!P0 SYNCS.PHASECHK.TRANS64 P0, [R5+URZ+0x18028], R0 ;  /* 0x01802800050085a7 */ /* 0x000ea4000800007f */
[----:B--2---:R-:W-:Y:S05]  /*8330*/  @!P0 BRA `(.L_x_64) ;  /* 0xfffffffc00f08947 */ /* 0x004fea000383ffff */
[----:B------:R-:W-:Y:S05]  /*8340*/  BRA `(.L_x_96) ;  /* 0xfffffff000107947 */ /* 0x000fea000383ffff */
.L_x_69:
[----:B-1----:R1:W2:Y:S02]  /*8350*/  SYNCS.PHASECHK.TRANS64.TRYWAIT P0, [R4+URZ+0x18060], R5 ;  /* 0x01806005040075a7 */ /* 0x0022a4000800017f */
[----:B--2---:R-:W-:Y:S05]  /*8360*/  @!P0 NANOSLEEP.SYNCS 0x989680 ;  /* 0x009896800000895d */ /* 0x004fea0003900000 */
[----:B------:R-:W2:Y:S02]  /*8370*/  @!P0 SYNCS.PHASECHK.TRANS64 P0, [R4+URZ+0x18060], R5 ;  /* 0x01806005040085a7 */ /* 0x000ea4000800007f */
[----:B--2---:R-:W-:Y:S05]  /*8380*/  @!P0 BRA `(.L_x_69) ;  /* 0xfffffffc00f08947 */ /* 0x004fea000383ffff */
[----:B------:R-:W-:Y:S05]  /*8390*/  BRA `(.L_x_97) ;  /* 0xfffffff0008c7947 */ /* 0x000fea000383ffff */
.L_x_74:
[----:B-1----:R1:W2:Y:S02]  /*83a0*/  SYNCS.PHASECHK.TRANS64.TRYWAIT P0, [R3+URZ+0x18028], R4 ;  /* 0x01802804030075a7 */ /* 0x0022a4000800017f */
[----:B--2---:R-:W-:Y:S05]  /*83b0*/  @!P0 NANOSLEEP.SYNCS 0x989680 ;  /* 0x009896800000895d */ /* 0x004fea0003900000 */
[----:B------:R-:W2:Y:S02]  /*83c0*/  @!P0 SYNCS.PHASECHK.TRANS64 P0, [R3+URZ+0x18028], R4 ;  /* 0x01802804030085a7 */ /* 0x000ea4000800007f */
[----:B--2---:R-:W-:Y:S05]  /*83d0*/  @!P0 BRA `(.L_x_74) ;  /* 0xfffffffc00f08947 */ /* 0x004fea000383ffff */
[----:B------:R-:W-:Y:S05]  /*83e0*/  BRA `(.L_x_98) ;  /* 0xfffffff400147947 */ /* 0x000fea000383ffff */
.L_x_80:
[----:B-1----:R1:W2:Y:S02]  /*83f0*/  SYNCS.PHASECHK.TRANS64.TRYWAIT P4, [R6+URZ+0x18028], R5 ;  /* 0x01802805060075a7 */ /* 0x0022a4000808017f */
[----:B--2---:R-:W-:Y:S05]  /*8400*/  @!P4 NANOSLEEP.SYNCS 0x989680 ;  /* 0x009896800000c95d */ /* 0x004fea0003900000 */
[----:B------:R-:W2:Y:S02]  /*8410*/  @!P4 SYNCS.PHASECHK.TRANS64 P4, [R6+URZ+0x18028], R5 ;  /* 0x018028050600c5a7 */ /* 0x000ea4000808007f */
[----:B--2---:R-:W-:Y:S05]  /*8420*/  @!P4 BRA `(.L_x_80) ;  /* 0xfffffffc00f0c947 */ /* 0x004fea000383ffff */
[----:B------:R-:W-:Y:S05]  /*8430*/  BRA `(.L_x_99) ;  /* 0xfffffff400cc7947 */ /* 0x000fea000383ffff */
.L_x_85:
[----:B-1----:R1:W2:Y:S02]  /*8440*/  SYNCS.PHASECHK.TRANS64.TRYWAIT P4, [R6+URZ+0x18028], R7 ;  /* 0x01802807060075a7 */ /* 0x0022a4000808017f */
[----:B--2---:R-:W-:Y:S05]  /*8450*/  @!P4 NANOSLEEP.SYNCS 0x989680 ;  /* 0x009896800000c95d */ /* 0x004fea0003900000 */
[----:B------:R-:W2:Y:S02]  /*8460*/  @!P4 SYNCS.PHASECHK.TRANS64 P4, [R6+URZ+0x18028], R7 ;  /* 0x018028070600c5a7 */ /* 0x000ea4000808007f */
[----:B--2---:R-:W-:Y:S05]  /*8470*/  @!P4 BRA `(.L_x_85) ;  /* 0xfffffffc00f0c947 */ /* 0x004fea000383ffff */
[----:B------:R-:W-:Y:S05]  /*8480*/  BRA `(.L_x_100) ;  /* 0xfffffff800547947 */ /* 0x000fea000383ffff */
        .weak           $__internal_0_$__cuda_sm20_rcp_rn_f32_slowpath
        .type           $__internal_0_$__cuda_sm20_rcp_rn_f32_slowpath,@function
        .size           $__internal_0_$__cuda_sm20_rcp_rn_f32_slowpath,(.L_x_106 - $__internal_0_$__cuda_sm20_rcp_rn_f32_slowpath)
$__internal_0_$__cuda_sm20_rcp_rn_f32_slowpath:
[----:B------:R-:W-:Y:S01]  /*8490*/  SHF.L.U32 R0, R2, 0x1, RZ ;  /* 0x0000000102007819 */ /* 0x000fe200000006ff */
[----:B------:R-:W-:Y:S03]  /*84a0*/  BSSY B2, `(.L_x_101) ;  /* 0x0000030000027945 */ /* 0x000fe60003800000 */
[----:B------:R-:W-:-:S04]  /*84b0*/  SHF.R.U32.HI R14, RZ, 0x18, R0 ;  /* 0x00000018ff0e7819 */ /* 0x000fc80000011600 */
[----:B------:R-:W-:-:S13]  /*84c0*/  ISETP.NE.U32.AND P0, PT, R14, RZ, PT ;  /* 0x000000ff0e00720c */ /* 0x000fda0003f05070 */
[----:B------:R-:W-:Y:S05]  /*84d0*/  @P0 BRA `(.L_x_102) ;  /* 0x0000000000280947 */ /* 0x000fea0003800000 */
[----:B------:R-:W-:-:S04]  /*84e0*/  SHF.L.U32 R0, R2, 0x1, RZ ;  /* 0x0000000102007819 */ /* 0x000fc800000006ff */
[----:B------:R-:W-:-:S13]  /*84f0*/  ISETP.NE.AND P0, PT, R0, RZ, PT ;  /* 0x000000ff0000720c */ /* 0x000fda0003f05270 */
[----:B------:R-:W-:Y:S01]  /*8500*/  @P0 FFMA R6, R2, 1.84467440737095516160e+19, RZ ;  /* 0x5f80000002060823 */ /* 0x000fe200000000ff */
[----:B------:R-:W-:Y:S08]  /*8510*/  @!P0 MUFU.RCP R5, R2 ;  /* 0x0000000200058308 */ /* 0x000ff00000001000 */
[----:B------:R-:W1:Y:S02]  /*8520*/  @P0 MUFU.RCP R7, R6 ;  /* 0x0000000600070308 */ /* 0x000e640000001000 */
[----:B-1----:R-:W-:-:S04]  /*8530*/  @P0 FFMA R0, R6, R7, -1 ;  /* 0xbf80000006000423 */ /* 0x002fc80000000007 */
[----:B------:R-:W-:-:S04]  /*8540*/  @P0 FADD.FTZ R0, -R0, -RZ ;  /* 0x800000ff00000221 */ /* 0x000fc80000010100 */
[----:B------:R-:W-:-:S04]  /*8550*/  @P0 FFMA R0, R7, R0, R7 ;  /* 0x0000000007000223 */ /* 0x000fc80000000007 */
[----:B------:R-:W-:Y:S01]  /*8560*/  @P0 FFMA R5, R0, 1.84467440737095516160e+19, RZ ;  /* 0x5f80000000050823 */ /* 0x000fe200000000ff */
[----:B------:R-:W-:Y:S06]  /*8570*/  BRA `(.L_x_103) ;  /* 0x0000000000887947 */ /* 0x000fec0003800000 */
.L_x_102:
[----:B------:R-:W-:-:S04]  /*8580*/  IADD3 R17, R14, -0xfd, RZ ;  /* 0xffffff030e117810 */ /* 0x000fc80007ffe0ff */
[----:B------:R-:W-:-:S13]  /*8590*/  ISETP.GT.U32.AND P0, PT, R17, 0x1, PT ;  /* 0x000000011100780c */ /* 0x000fda0003f04070 */
[----:B------:R-:W-:Y:S05]  /*85a0*/  @P0 BRA `(.L_x_104) ;  /* 0x0000000000780947 */ /* 0x000fea0003800000 */
[----:B------:R-:W-:Y:S02]  /*85b0*/  LOP3.LUT R0, R2, 0x7fffff, RZ, 0xc0, !PT ;  /* 0x007fffff02007812 */ /* 0x000fe400078ec0ff */
[----:B------:R-:W-:Y:S02]  /*85c0*/  MOV R12, 0x3 ;  /* 0x00000003000c7802 */ /* 0x000fe40000000f00 */
[----:B------:R-:W-:Y:S02]  /*85d0*/  LOP3.LUT R0, R0, 0x3f800000, RZ, 0xfc, !PT ;  /* 0x3f80000000007812 */ /* 0x000fe400078efcff */
[----:B------:R-:W-:Y:S02]  /*85e0*/  SHF.L.U32 R12, R12, R17, RZ ;  /* 0x000000110c0c7219 */ /* 0x000fe400000006ff */
[----:B------:R-:W1:Y:S02]  /*85f0*/  MUFU.RCP R5, R0 ;  /* 0x0000000000057308 */ /* 0x000e640000001000 */
[----:B-1----:R-:W-:-:S04]  /*8600*/  FFMA R6, R0, R5, -1 ;  /* 0xbf80000000067423 */ /* 0x002fc80000000005 */
[----:B------:R-:W-:-:S04]  /*8610*/  FADD.FTZ R6, -R6, -RZ ;  /* 0x800000ff06067221 */ /* 0x000fc80000010100 */
[CCC-:B------:R-:W-:Y:S01]  /*8620*/  FFMA.RM R7, R5.reuse, R6.reuse, R5.reuse ;  /* 0x0000000605077223 */ /* 0x1c0fe20000004005 */
[----:B------:R-:W-:-:S04]  /*8630*/  FFMA.RP R6, R5, R6, R5 ;  /* 0x0000000605067223 */ /* 0x000fc80000008005 */
[C---:B------:R-:W-:Y:S02]  /*8640*/  LOP3.LUT R5, R7.reuse, 0x7fffff, RZ, 0xc0, !PT ;  /* 0x007fffff07057812 */ /* 0x040fe400078ec0ff */
[----:B------:R-:W-:Y:S02]  /*8650*/  FSETP.NEU.FTZ.AND P0, PT, R7, R6, PT ;  /* 0x000000060700720b */ /* 0x000fe40003f1d000 */
[----:B------:R-:W-:Y:S02]  /*8660*/  LOP3.LUT R5, R5, 0x800000, RZ, 0xfc, !PT ;  /* 0x0080000005057812 */ /* 0x000fe400078efcff */
[----:B------:R-:W-:Y:S02]  /*8670*/  SEL R6, RZ, 0xffffffff, !P0 ;  /* 0xffffffffff067807 */ /* 0x000fe40004000000 */
[----:B------:R-:W-:Y:S02]  /*8680*/  LOP3.LUT R12, R12, R5, RZ, 0xc0, !PT ;  /* 0x000000050c0c7212 */ /* 0x000fe400078ec0ff */
[----:B------:R-:W-:-:S02]  /*8690*/  IADD3 R6, -R6, RZ, RZ ;  /* 0x000000ff06067210 */ /* 0x000fc40007ffe1ff */
[-C--:B------:R-:W-:Y:S02]  /*86a0*/  SHF.R.U32.HI R12, RZ, R17.reuse, R12 ;  /* 0x00000011ff0c7219 */ /* 0x080fe4000001160c */
[----:B------:R-:W-:Y:S02]  /*86b0*/  LOP3.LUT P1, RZ, R6, R17, R5, 0xf8, !PT ;  /* 0x0000001106ff7212 */ /* 0x000fe4000782f805 */
[C---:B------:R-:W-:Y:S02]  /*86c0*/  LOP3.LUT P0, RZ, R12.reuse, 0x1, RZ, 0xc0, !PT ;  /* 0x000000010cff7812 */ /* 0x040fe4000780c0ff */
[----:B------:R-:W-:-:S04]  /*86d0*/  LOP3.LUT P2, RZ, R12, 0x2, RZ, 0xc0, !PT ;  /* 0x000000020cff7812 */ /* 0x000fc8000784c0ff */
[----:B------:R-:W-:Y:S02]  /*86e0*/  PLOP3.LUT P0, PT, P0, P1, P2, 0xe0, 0x0 ;  /* 0x000000000000781c */ /* 0x000fe40000703c20 */
[----:B------:R-:W-:Y:S02]  /*86f0*/  LOP3.LUT P1, RZ, R2, 0x7fffff, RZ, 0xc0, !PT ;  /* 0x007fffff02ff7812 */ /* 0x000fe4000782c0ff */
[----:B------:R-:W-:-:S04]  /*8700*/  SEL R0, RZ, 0x1, !P0 ;  /* 0x00000001ff007807 */ /* 0x000fc80004000000 */
[----:B------:R-:W-:-:S04]  /*8710*/  IADD3 R0, -R0, RZ, RZ ;  /* 0x000000ff00007210 */ /* 0x000fc80007ffe1ff */
[----:B------:R-:W-:Y:S02]  /*8720*/  ISETP.GE.AND P0, PT, R0, RZ, PT ;  /* 0x000000ff0000720c */ /* 0x000fe40003f06270 */
[----:B------:R-:W-:-:S04]  /*8730*/  IADD3 R0, R14, -0xfc, RZ ;  /* 0xffffff040e007810 */ /* 0x000fc80007ffe0ff */
[----:B------:R-:W-:-:S07]  /*8740*/  SHF.R.U32.HI R5, RZ, R0, R5 ;  /* 0x00000000ff057219 */ /* 0x000fce0000011605 */
[----:B------:R-:W-:-:S04]  /*8750*/  @!P0 IADD3 R5, R5, 0x1, RZ ;  /* 0x0000000105058810 */ /* 0x000fc80007ffe0ff */
[----:B------:R-:W-:-:S04]  /*8760*/  @!P1 SHF.L.U32 R5, R5, 0x1, RZ ;  /* 0x0000000105059819 */ /* 0x000fc800000006ff */
[----:B------:R-:W-:Y:S01]  /*8770*/  LOP3.LUT R5, R5, 0x80000000, R2, 0xf8, !PT ;  /* 0x8000000005057812 */ /* 0x000fe200078ef802 */
[----:B------:R-:W-:Y:S06]  /*8780*/  BRA `(.L_x_103) ;  /* 0x0000000000047947 */ /* 0x000fec0003800000 */
.L_x_104:
[----:B------:R1:W2:Y:S02]  /*8790*/  MUFU.RCP R5, R2 ;  /* 0x0000000200057308 */ /* 0x0002a40000001000 */
.L_x_103:
[----:B------:R-:W-:Y:S05]  /*87a0*/  BSYNC B2 ;  /* 0x0000000000027941 */ /* 0x000fea0003800000 */
.L_x_101:
[----:B------:R-:W-:Y:S02]  /*87b0*/  MOV R6, R13 ;  /* 0x0000000d00067202 */ /* 0x000fe40000000f00 */
[----:B------:R-:W-:-:S04]  /*87c0*/  MOV R7, 0x0 ;  /* 0x0000000000077802 */ /* 0x000fc80000000f00 */
[----:B-12---:R-:W-:Y:S05]  /*87d0*/  RET.REL.NODEC R6 `(_ZN7cutlass13device_kernelINS_4fmha6kernel28FmhaKernelTmaWarpSpecializedINS1_10collective30FmhaMainloopTmaWarpSpecializedINS_6half_tEffN4cute5tupleIJNS7_1CILi128EEESA_NS9_ILi64EEEEEENS8_IJiNS9_ILi1EEENS8_IJiiEEEEEESF_SF_NS4_13DefaultFusionEJEEENS4_15FmhaFwdEpilogueIS6_fNS8_IJSB_SB_SA_EEEEENS2_23IndividualTileSchedulerEJEEEEEvNT_6ParamsE) ;  /* 0xffffff7806087950 */ /* 0x006fea0003c3ffff */
.L_x_105:
[----:B------:R-:W-:-:S00]  /*87e0*/  BRA `(.L_x_105) ;  /* 0xfffffffc00fc7947 */ /* 0x000fc0000383ffff */
[----:B------:R-:W-:-:S00]  /*87f0*/  NOP ;  /* 0x0000000000007918 */ /* 0x000fc00000000000 */
        /* <DEDUP_REMOVED lines=8> */
.L_x_106:


//--------------------- .nv.global.init           --------------------------
	.section	.nv.global.init,"aw",@progbits
.nv.global.init:
	.type		$str$24,@object
	.size		$str$24,($str$25 - $str$24)
$str$24:
        /*0000*/ 	.byte	0x28, 0x61, 0x64, 0x64, 0x72, 0x65, 0x73, 0x73, 0x20, 0x26, 0x20, 0x6d, 0x61, 0x73, 0x6b, 0x29
        /*0010*/ 	.byte	0x20, 0x3d, 0x3d, 0x20, 0x30, 0x00
	.type		$str$25,@object
	.size		$str$25,(__unnamed_1 - $str$25)
$str$25:
        /*0016*/ 	.byte	0x2f, 0x74, 0x6d, 0x70, 0x2f, 0x63, 0x75, 0x74, 0x6c, 0x61, 0x73, 0x73, 0x5f, 0x73, 0x77, 0x65
        /*0026*/ 	.byte	0x65, 0x70, 0x5f, 0x73, 0x72, 0x63, 0x2f, 0x69, 0x6e, 0x63, 0x6c, 0x75, 0x64, 0x65, 0x2f, 0x63
        /*0036*/ 	.byte	0x75, 0x74, 0x65, 0x2f, 0x70, 0x6f, 0x69, 0x6e, 0x74, 0x65, 0x72, 0x5f, 0x66, 0x6c, 0x61, 0x67
        /*0046*/ 	.byte	0x67, 0x65, 0x64, 0x2e, 0x68, 0x70, 0x70, 0x00
	.type		__unnamed_1,@object
	.size		__unnamed_1,(.L_0 - __unnamed_1)
__unnamed_1:
        /*004e*/ 	.byte	0x61, 0x75, 0x74, 0x6f, 0x20, 0x63, 0x75, 0x74, 0x65, 0x3a, 0x3a, 0x61, 0x73, 0x5f, 0x70, 0x6f
        /* <DEDUP_REMOVED lines=27> */
        /*020e*/ 	.byte	0x3e, 0x3e, 0x3e, 0x3e, 0x3e, 0x5d, 0x00
.L_0:


//--------------------- .nv.shared._ZN7cutlass13device_kernelINS_4fmha6kernel28FmhaKernelTmaWarpSpecializedINS1_10collective30FmhaMainloopTmaWarpSpecializedINS_6half_tEffN4cute5tupleIJNS7_1CILi128EEESA_NS9_ILi64EEEEEENS8_IJiNS9_ILi1EEENS8_IJiiEEEEEESF_SF_NS4_13DefaultFusionEJEEENS4_15FmhaFwdEpilogueIS6_fNS8_IJSB_SB_SA_EEEEENS2_23IndividualTileSchedulerEJEEEEEvNT_6ParamsE --------------------------
	.section	.nv.shared._ZN7cutlass13device_kernelINS_4fmha6kernel28FmhaKernelTmaWarpSpecializedINS1_10collective30FmhaMainloopTmaWarpSpecializedINS_6half_tEffN4cute5tupleIJNS7_1CILi128EEESA_NS9_ILi64EEEEEENS8_IJiNS9_ILi1EEENS8_IJiiEEEEEESF_SF_NS4_13DefaultFusionEJEEENS4_15FmhaFwdEpilogueIS6_fNS8_IJSB_SB_SA_EEEEENS2_23IndividualTileSchedulerEJEEEEEvNT_6ParamsE,"aw",@nobits
	.sectionflags	@""
	.align	16
	.zero		1024


//--------------------- .nv.shared.reserved.0     --------------------------
	.section	.nv.shared.reserved.0,"aw",@nobits
	.weak		__nv_reservedSMEM_offset_0_alias
	.size		__nv_reservedSMEM_offset_0_alias, 0, 0
	.other		__nv_reservedSMEM_offset_0_alias,@"STO_CUDA_RESERVED_SHARED STV_DEFAULT"
__nv_reservedSMEM_offset_0_alias:
	.zero		0


//--------------------- .nv.global                --------------------------
	.section	.nv.global,"aw",@nobits
.nv.global:
	.type		_ZN39_INTERNAL_4e3c5bd4_4_k_cu_9a25e8d0_27654cute1_E,@object
	.size		_ZN39_INTERNAL_4e3c5bd4_4_k_cu_9a25e8d0_27654cute1_E,(_ZN39_INTERNAL_4e3c5bd4_4_k_cu_9a25e8d0_27654cuda3std3__45__cpo6cbeginE - _ZN39_INTERNAL_4e3c5bd4_4_k_cu_9a25e8d0_27654cute1_E)
_ZN39_INTERNAL_4e3c5bd4_4_k_cu_9a25e8d0_27654cute1_E:
	.zero		1
	.type		_ZN39_INTERNAL_4e3c5bd4_4_k_cu_9a25e8d0_27654cuda3std3__45__cpo6cbeginE,@object
	.size		_ZN39_INTERNAL_4e3c5bd4_4_k_cu_9a25e8d0_27654cuda3std3__45__cpo6cbeginE,(_ZN39_INTERNAL_4e3c5bd4_4_k_cu_9a25e8d0_27654cuda3std3__48in_placeE - _ZN39_INTERNAL_4e3c5bd4_4_k_cu_9a25e8d0_27654cuda3std3__45__cpo6cbeginE)
_ZN39_INTERNAL_4e3c5bd4_4_k_cu_9a25e8d0_27654cuda3std3__45__cpo6cbeginE:
	.zero		1
	.type		_ZN39_INTERNAL_4e3c5bd4_4_k_cu_9a25e8d0_27654cuda3std3__48in_placeE,@object
	.size		_ZN39_INTERNAL_4e3c5bd4_4_k_cu_9a25e8d0_27654cuda3std3__48in_placeE,(_ZN39_INTERNAL_4e3c5bd4_4_k_cu_9a25e8d0_27654cuda3std6ranges3__45__cpo9iter_moveE - _ZN39_INTERNAL_4e3c5bd4_4_k_cu_9a25e8d0_27654cuda3std3__48in_placeE)
_ZN39_INTERNAL_4e3c5bd4_4_k_cu_9a25e8d0_27654cuda3std3__48in_placeE:
	.zero		1
	.type		_ZN39_INTERNAL_4e3c5bd4_4_k_cu_9a25e8d0_27654cuda3std6ranges3__45__cpo9iter_moveE,@object
	.size		_ZN39_INTERNAL_4e3c5bd4_4_k_cu_9a25e8d0_27654cuda3std6ranges3__45__cpo9iter_moveE,(_ZN39_INTERNAL_4e3c5bd4_4_k_cu_9a25e8d0_27654cuda3std3__45__cpo5beginE - _ZN39_INTERNAL_4e3c5bd4_4_k_cu_9a25e8d0_27654cuda3std6ranges3__45__cpo9iter_moveE)
_ZN39_INTERNAL_4e3c5bd4_4_k_cu_9a25e8d0_27654cuda3std6ranges3__45__cpo9iter_moveE:
	.zero		1
	.type		_ZN39_INTERNAL_4e3c5bd4_4_k_cu_9a25e8d0_27654cuda3std3__45__cpo5beginE,@object
	.size		_ZN39_INTERNAL_4e3c5bd4_4_k_cu_9a25e8d0_27654cuda3std3__45__cpo5beginE,(_ZN39_INTERNAL_4e3c5bd4_4_k_cu_9a25e8d0_27654cuda3std3__441_GLOBAL__N__4e3c5bd4_4_k_cu_9a25e8d0_27656ignoreE - _ZN39_INTERNAL_4e3c5bd4_4_k_cu_9a25e8d0_27654cuda3std3__45__cpo5beginE)
_ZN39_INTERNAL_4e3c5bd4_4_k_cu_9a25e8d0_27654cuda3std3__45__cpo5beginE:
	.zero		1
	.type		_ZN39_INTERNAL_4e3c5bd4_4_k_cu_9a25e8d0_27654cuda3std3__441_GLOBAL__N__4e3c5bd4_4_k_cu_9a25e8d0_27656ignoreE,@object
	.size		_ZN39_INTERNAL_4e3c5bd4_4_k_cu_9a25e8d0_27654cuda3std3__441_GLOBAL__N__4e3c5bd4_4_k_cu_9a25e8d0_27656ignoreE,(_ZN39_INTERNAL_4e3c5bd4_4_k_cu_9a25e8d0_27654cute7productE - _ZN39_INTERNAL_4e3c5bd4_4_k_cu_9a25e8d0_27654cuda3std3__441_GLOBAL__N__4e3c5bd4_4_k_cu_9a25e8d0_27656ignoreE)
_ZN39_INTERNAL_4e3c5bd4_4_k_cu_9a25e8d0_27654cuda3std3__441_GLOBAL__N__4e3c5bd4_4_k_cu_9a25e8d0_27656ignoreE:
	.zero		1
	.type		_ZN39_INTERNAL_4e3c5bd4_4_k_cu_9a25e8d0_27654cute7productE,@object
	.size		_ZN39_INTERNAL_4e3c5bd4_4_k_cu_9a25e8d0_27654cute7productE,(_ZN39_INTERNAL_4e3c5bd4_4_k_cu_9a25e8d0_27654cuda3std3__45__cpo3endE - _ZN39_INTERNAL_4e3c5bd4_4_k_cu_9a25e8d0_27654cute7productE)
_ZN39_INTERNAL_4e3c5bd4_4_k_cu_9a25e8d0_27654cute7productE:
	.zero		1
	.type		_ZN39_INTERNAL_4e3c5bd4_4_k_cu_9a25e8d0_27654cuda3std3__45__cpo3endE,@object
	.size		_ZN39_INTERNAL_4e3c5bd4_4_k_cu_9a25e8d0_27654cuda3std3__45__cpo3endE,(_ZN39_INTERNAL_4e3c5bd4_4_k_cu_9a25e8d0_27654cuda3std3__419piecewise_constructE - _ZN39_INTERNAL_4e3c5bd4_4_k_cu_9a25e8d0_27654cuda3std3__45__cpo3endE)
_ZN39_INTERNAL_4e3c5bd4_4_k_cu_9a25e8d0_27654cuda3std3__45__cpo3endE:
	.zero		1
	.type		_ZN39_INTERNAL_4e3c5bd4_4_k_cu_9a25e8d0_27654cuda3std3__419piecewise_constructE,@object
	.size		_ZN39_INTERNAL_4e3c5bd4_4_k_cu_9a25e8d0_27654cuda3std3__419piecewise_constructE,(_ZN39_INTERNAL_4e3c5bd4_4_k_cu_9a25e8d0_27654cuda3std3__45__cpo4cendE - _ZN39_INTERNAL_4e3c5bd4_4_k_cu_9a25e8d0_27654cuda3std3__419piecewise_constructE)
_ZN39_INTERNAL_4e3c5bd4_4_k_cu_9a25e8d0_27654cuda3std3__419piecewise_constructE:
	.zero		1
	.type		_ZN39_INTERNAL_4e3c5bd4_4_k_cu_9a25e8d0_27654cuda3std3__45__cpo4cendE,@object
	.size		_ZN39_INTERNAL_4e3c5bd4_4_k_cu_9a25e8d0_27654cuda3std3__45__cpo4cendE,(_ZN39_INTERNAL_4e3c5bd4_4_k_cu_9a25e8d0_27654cuda3std6ranges3__45__cpo4swapE - _ZN39_INTERNAL_4e3c5bd4_4_k_cu_9a25e8d0_27654cuda3std3__45__cpo4cendE)
_ZN39_INTERNAL_4e3c5bd4_4_k_cu_9a25e8d0_27654cuda3std3__45__cpo4cendE:
	.zero		1
	.type		_ZN39_INTERNAL_4e3c5bd4_4_k_cu_9a25e8d0_27654cuda3std6ranges3__45__cpo4swapE,@object
	.size		_ZN39_INTERNAL_4e3c5bd4_4_k_cu_9a25e8d0_27654cuda3std6ranges3__45__cpo4swapE,(.L_8 - _ZN39_INTERNAL_4e3c5bd4_4_k_cu_9a25e8d0_27654cuda3std6ranges3__45__cpo4swapE)
_ZN39_INTERNAL_4e3c5bd4_4_k_cu_9a25e8d0_27654cuda3std6ranges3__45__cpo4swapE:
	.zero		1
.L_8:


//--------------------- .nv.constant0._ZN7cutlass13device_kernelINS_4fmha6kernel28FmhaKernelTmaWarpSpecializedINS1_10collective30FmhaMainloopTmaWarpSpecializedINS_6half_tEffN4cute5tupleIJNS7_1CILi128EEESA_NS9_ILi64EEEEEENS8_IJiNS9_ILi1EEENS8_IJiiEEEEEESF_SF_NS4_13DefaultFusionEJEEENS4_15FmhaFwdEpilogueIS6_fNS8_IJSB_SB_SA_EEEEENS2_23IndividualTileSchedulerEJEEEEEvNT_6ParamsE --------------------------
	.section	.nv.constant0._ZN7cutlass13device_kernelINS_4fmha6kernel28FmhaKernelTmaWarpSpecializedINS1_10collective30FmhaMainloopTmaWarpSpecializedINS_6half_tEffN4cute5tupleIJNS7_1CILi128EEESA_NS9_ILi64EEEEEENS8_IJiNS9_ILi1EEENS8_IJiiEEEEEESF_SF_NS4_13DefaultFusionEJEEENS4_15FmhaFwdEpilogueIS6_fNS8_IJSB_SB_SA_EEEEENS2_23IndividualTileSchedulerEJEEEEEvNT_6ParamsE,"a",@progbits
	.sectionflags	@""
	.align	4
.nv.constant0._ZN7cutlass13device_kernelINS_4fmha6kernel28FmhaKernelTmaWarpSpecializedINS1_10collective30FmhaMainloopTmaWarpSpecializedINS_6half_tEffN4cute5tupleIJNS7_1CILi128EEESA_NS9_ILi64EEEEEENS8_IJiNS9_ILi1EEENS8_IJiiEEEEEESF_SF_NS4_13DefaultFusionEJEEENS4_15FmhaFwdEpilogueIS6_fNS8_IJSB_SB_SA_EEEEENS2_23IndividualTileSchedulerEJEEEEEvNT_6ParamsE:
	.zero		2688


//--------------------- SYMBOLS --------------------------

	.type		.nv.reservedSmem.offset0,@object
	.size		.nv.reservedSmem.offset0,0x4
	.type		__assertfail,@function
